//
// Generated by NVIDIA NVVM Compiler
//
// Compiler Build ID: CL-36424714
// Cuda compilation tools, release 13.0, V13.0.88
// Based on NVVM 20.0.0
//

.version 9.0
.target sm_100
.address_size 64

	// .globl	_Z14KL_Loss_kernelPKfS0_Pfm

.visible .entry _Z14KL_Loss_kernelPKfS0_Pfm(
	.param .u64 .ptr .align 1 _Z14KL_Loss_kernelPKfS0_Pfm_param_0,
	.param .u64 .ptr .align 1 _Z14KL_Loss_kernelPKfS0_Pfm_param_1,
	.param .u64 .ptr .align 1 _Z14KL_Loss_kernelPKfS0_Pfm_param_2,
	.param .u64 _Z14KL_Loss_kernelPKfS0_Pfm_param_3
)
{
	.reg .pred 	%p<8>;
	.reg .b32 	%r<10>;
	.reg .b32 	%f<121>;
	.reg .b64 	%rd<59>;

	ld.param.u64 	%rd25, [_Z14KL_Loss_kernelPKfS0_Pfm_param_0];
	ld.param.u64 	%rd26, [_Z14KL_Loss_kernelPKfS0_Pfm_param_1];
	ld.param.u64 	%rd27, [_Z14KL_Loss_kernelPKfS0_Pfm_param_2];
	ld.param.u64 	%rd28, [_Z14KL_Loss_kernelPKfS0_Pfm_param_3];
	cvta.to.global.u64 	%rd1, %rd27;
	cvta.to.global.u64 	%rd2, %rd26;
	cvta.to.global.u64 	%rd3, %rd25;
	mov.u32 	%r1, %ctaid.x;
	mov.u32 	%r2, %ntid.x;
	mov.u32 	%r3, %tid.x;
	mad.lo.s32 	%r4, %r1, %r2, %r3;
	cvt.u64.u32 	%rd57, %r4;
	mov.u32 	%r5, %nctaid.x;
	mul.lo.s32 	%r6, %r2, %r5;
	cvt.u64.u32 	%rd5, %r6;
	shr.u64 	%rd6, %rd28, 2;
	setp.le.u64 	%p1, %rd6, %rd57;
	@%p1 bra 	$L__BB0_10;
	add.s64 	%rd29, %rd5, %rd57;
	max.u64 	%rd30, %rd6, %rd29;
	setp.lt.u64 	%p2, %rd29, %rd6;
	selp.u64 	%rd7, 1, 0, %p2;
	add.s64 	%rd31, %rd29, %rd7;
	sub.s64 	%rd8, %rd30, %rd31;
	and.b64  	%rd32, %rd8, -4294967296;
	setp.ne.s64 	%p3, %rd32, 0;
	@%p3 bra 	$L__BB0_3;
	cvt.u32.u64 	%r7, %rd5;
	cvt.u32.u64 	%r8, %rd8;
	div.u32 	%r9, %r8, %r7;
	cvt.u64.u32 	%rd53, %r9;
	bra.uni 	$L__BB0_4;
$L__BB0_3:
	div.u64 	%rd53, %rd8, %rd5;
$L__BB0_4:
	add.s64 	%rd12, %rd53, %rd7;
	and.b64  	%rd33, %rd12, 3;
	setp.eq.s64 	%p4, %rd33, 3;
	@%p4 bra 	$L__BB0_7;
	shl.b64 	%rd55, %rd57, 4;
	shl.b64 	%rd14, %rd5, 4;
	add.s64 	%rd34, %rd12, 1;
	and.b64  	%rd54, %rd34, 3;
$L__BB0_6:
	.pragma "nounroll";
	add.s64 	%rd35, %rd3, %rd55;
	ld.global.nc.v4.f32 	{%f1, %f2, %f3, %f4}, [%rd35];
	add.s64 	%rd36, %rd2, %rd55;
	ld.global.nc.v4.f32 	{%f5, %f6, %f7, %f8}, [%rd36];
	div.rn.f32 	%f9, %f5, %f1;
	lg2.approx.f32 	%f10, %f9;
	mul.f32 	%f11, %f10, 0f3F317218;
	mul.f32 	%f12, %f5, %f11;
	div.rn.f32 	%f13, %f6, %f2;
	lg2.approx.f32 	%f14, %f13;
	mul.f32 	%f15, %f14, 0f3F317218;
	mul.f32 	%f16, %f6, %f15;
	div.rn.f32 	%f17, %f7, %f3;
	lg2.approx.f32 	%f18, %f17;
	mul.f32 	%f19, %f18, 0f3F317218;
	mul.f32 	%f20, %f7, %f19;
	div.rn.f32 	%f21, %f8, %f4;
	lg2.approx.f32 	%f22, %f21;
	mul.f32 	%f23, %f22, 0f3F317218;
	mul.f32 	%f24, %f8, %f23;
	add.s64 	%rd37, %rd1, %rd55;
	st.global.v4.f32 	[%rd37], {%f12, %f16, %f20, %f24};
	add.s64 	%rd57, %rd57, %rd5;
	add.s64 	%rd55, %rd55, %rd14;
	add.s64 	%rd54, %rd54, -1;
	setp.ne.s64 	%p5, %rd54, 0;
	@%p5 bra 	$L__BB0_6;
$L__BB0_7:
	setp.lt.u64 	%p6, %rd12, 3;
	@%p6 bra 	$L__BB0_10;
	shl.b64 	%rd42, %rd5, 4;
	shl.b64 	%rd52, %rd5, 2;
$L__BB0_9:
	shl.b64 	%rd38, %rd57, 4;
	add.s64 	%rd39, %rd3, %rd38;
	ld.global.nc.v4.f32 	{%f25, %f26, %f27, %f28}, [%rd39];
	add.s64 	%rd40, %rd2, %rd38;
	ld.global.nc.v4.f32 	{%f29, %f30, %f31, %f32}, [%rd40];
	div.rn.f32 	%f33, %f29, %f25;
	lg2.approx.f32 	%f34, %f33;
	mul.f32 	%f35, %f34, 0f3F317218;
	mul.f32 	%f36, %f29, %f35;
	div.rn.f32 	%f37, %f30, %f26;
	lg2.approx.f32 	%f38, %f37;
	mul.f32 	%f39, %f38, 0f3F317218;
	mul.f32 	%f40, %f30, %f39;
	div.rn.f32 	%f41, %f31, %f27;
	lg2.approx.f32 	%f42, %f41;
	mul.f32 	%f43, %f42, 0f3F317218;
	mul.f32 	%f44, %f31, %f43;
	div.rn.f32 	%f45, %f32, %f28;
	lg2.approx.f32 	%f46, %f45;
	mul.f32 	%f47, %f46, 0f3F317218;
	mul.f32 	%f48, %f32, %f47;
	add.s64 	%rd41, %rd1, %rd38;
	st.global.v4.f32 	[%rd41], {%f36, %f40, %f44, %f48};
	add.s64 	%rd43, %rd39, %rd42;
	ld.global.nc.v4.f32 	{%f49, %f50, %f51, %f52}, [%rd43];
	add.s64 	%rd44, %rd40, %rd42;
	ld.global.nc.v4.f32 	{%f53, %f54, %f55, %f56}, [%rd44];
	div.rn.f32 	%f57, %f53, %f49;
	lg2.approx.f32 	%f58, %f57;
	mul.f32 	%f59, %f58, 0f3F317218;
	mul.f32 	%f60, %f53, %f59;
	div.rn.f32 	%f61, %f54, %f50;
	lg2.approx.f32 	%f62, %f61;
	mul.f32 	%f63, %f62, 0f3F317218;
	mul.f32 	%f64, %f54, %f63;
	div.rn.f32 	%f65, %f55, %f51;
	lg2.approx.f32 	%f66, %f65;
	mul.f32 	%f67, %f66, 0f3F317218;
	mul.f32 	%f68, %f55, %f67;
	div.rn.f32 	%f69, %f56, %f52;
	lg2.approx.f32 	%f70, %f69;
	mul.f32 	%f71, %f70, 0f3F317218;
	mul.f32 	%f72, %f56, %f71;
	add.s64 	%rd45, %rd41, %rd42;
	st.global.v4.f32 	[%rd45], {%f60, %f64, %f68, %f72};
	add.s64 	%rd46, %rd43, %rd42;
	ld.global.nc.v4.f32 	{%f73, %f74, %f75, %f76}, [%rd46];
	add.s64 	%rd47, %rd44, %rd42;
	ld.global.nc.v4.f32 	{%f77, %f78, %f79, %f80}, [%rd47];
	div.rn.f32 	%f81, %f77, %f73;
	lg2.approx.f32 	%f82, %f81;
	mul.f32 	%f83, %f82, 0f3F317218;
	mul.f32 	%f84, %f77, %f83;
	div.rn.f32 	%f85, %f78, %f74;
	lg2.approx.f32 	%f86, %f85;
	mul.f32 	%f87, %f86, 0f3F317218;
	mul.f32 	%f88, %f78, %f87;
	div.rn.f32 	%f89, %f79, %f75;
	lg2.approx.f32 	%f90, %f89;
	mul.f32 	%f91, %f90, 0f3F317218;
	mul.f32 	%f92, %f79, %f91;
	div.rn.f32 	%f93, %f80, %f76;
	lg2.approx.f32 	%f94, %f93;
	mul.f32 	%f95, %f94, 0f3F317218;
	mul.f32 	%f96, %f80, %f95;
	add.s64 	%rd48, %rd45, %rd42;
	st.global.v4.f32 	[%rd48], {%f84, %f88, %f92, %f96};
	add.s64 	%rd49, %rd46, %rd42;
	ld.global.nc.v4.f32 	{%f97, %f98, %f99, %f100}, [%rd49];
	add.s64 	%rd50, %rd47, %rd42;
	ld.global.nc.v4.f32 	{%f101, %f102, %f103, %f104}, [%rd50];
	div.rn.f32 	%f105, %f101, %f97;
	lg2.approx.f32 	%f106, %f105;
	mul.f32 	%f107, %f106, 0f3F317218;
	mul.f32 	%f108, %f101, %f107;
	div.rn.f32 	%f109, %f102, %f98;
	lg2.approx.f32 	%f110, %f109;
	mul.f32 	%f111, %f110, 0f3F317218;
	mul.f32 	%f112, %f102, %f111;
	div.rn.f32 	%f113, %f103, %f99;
	lg2.approx.f32 	%f114, %f113;
	mul.f32 	%f115, %f114, 0f3F317218;
	mul.f32 	%f116, %f103, %f115;
	div.rn.f32 	%f117, %f104, %f100;
	lg2.approx.f32 	%f118, %f117;
	mul.f32 	%f119, %f118, 0f3F317218;
	mul.f32 	%f120, %f104, %f119;
	add.s64 	%rd51, %rd48, %rd42;
	st.global.v4.f32 	[%rd51], {%f108, %f112, %f116, %f120};
	add.s64 	%rd57, %rd52, %rd57;
	setp.lt.u64 	%p7, %rd57, %rd6;
	@%p7 bra 	$L__BB0_9;
$L__BB0_10:
	ret;

}


// ===== COMPILED SASS (sm_100) =====

	.target	sm_100

	.elftype	@"ET_EXEC"


//--------------------- .note.nv.tkinfo           --------------------------
	.section	.note.nv.tkinfo,"",@"SHT_NOTE"
	.sectionflags	@"SHF_NOTE_NV_TKINFO"
	.tkinfo
        /*0018*/ 	.word	0x00000002
        /*0030*/ 	.string	""
        /*0030*/ 	.string	"ptxas"
        /*0030*/ 	.string	"Cuda compilation tools, release 13.0, V13.0.88"
        /*0030*/ 	.string	"Build cuda_13.0.r13.0/compiler.36424714_0"
        /*0030*/ 	.string	"-arch sm_100 -m 64 "



//--------------------- .note.nv.cuinfo           --------------------------
	.section	.note.nv.cuinfo,"",@"SHT_NOTE"
	.sectionflags	@"SHF_NOTE_NV_CUINFO"
        /*0018*/ 	.short	0x0002
        /*001a*/ 	.short	0x0064
        /*001c*/ 	.short	0x0082
	.zero		2


//--------------------- .nv.info                  --------------------------
	.section	.nv.info,"",@"SHT_CUDA_INFO"
	.align	4


	//----- nvinfo : EIATTR_REGCOUNT
	.align		4
        /*0000*/ 	.byte	0x04, 0x2f
        /*0002*/ 	.short	(.L_1 - .L_0)
	.align		4
.L_0:
        /*0004*/ 	.word	index@(_Z14KL_Loss_kernelPKfS0_Pfm)
        /*0008*/ 	.word	0x00000022


	//----- nvinfo : EIATTR_FRAME_SIZE
	.align		4
.L_1:
        /*000c*/ 	.byte	0x04, 0x11
        /*000e*/ 	.short	(.L_3 - .L_2)
	.align		4
.L_2:
        /*0010*/ 	.word	index@($__internal_1_$__cuda_sm3x_div_rn_noftz_f32_slowpath)
        /*0014*/ 	.word	0x00000000


	//----- nvinfo : EIATTR_FRAME_SIZE
	.align		4
.L_3:
        /*0018*/ 	.byte	0x04, 0x11
        /*001a*/ 	.short	(.L_5 - .L_4)
	.align		4
.L_4:
        /*001c*/ 	.word	index@($__internal_0_$__cuda_sm20_div_u64)
        /*0020*/ 	.word	0x00000000


	//----- nvinfo : EIATTR_FRAME_SIZE
	.align		4
.L_5:
        /*0024*/ 	.byte	0x04, 0x11
        /*0026*/ 	.short	(.L_7 - .L_6)
	.align		4
.L_6:
        /*0028*/ 	.word	index@(_Z14KL_Loss_kernelPKfS0_Pfm)
        /*002c*/ 	.word	0x00000000


	//----- nvinfo : EIATTR_MIN_STACK_SIZE
	.align		4
.L_7:
        /*0030*/ 	.byte	0x04, 0x12
        /*0032*/ 	.short	(.L_9 - .L_8)
	.align		4
.L_8:
        /*0034*/ 	.word	index@(_Z14KL_Loss_kernelPKfS0_Pfm)
        /*0038*/ 	.word	0x00000000
.L_9:


//--------------------- .nv.compat                --------------------------
	.section	.nv.compat,"",@"SHT_CUDA_COMPAT_INFO"
	.align	4
        /*0000*/ 	.byte	0x02, 0x09, 0x00, 0x00, 0x02, 0x02, 0x01, 0x00, 0x02, 0x05, 0x05, 0x00, 0x03, 0x07, 0x01, 0x01
        /*0010*/ 	.byte	0x02, 0x03, 0x00, 0x00, 0x02, 0x06, 0x01, 0x00, 0x04, 0x0b, 0x08, 0x00, 0x01, 0x00, 0x00, 0x00
        /*0020*/ 	.byte	0x00, 0x00, 0x00, 0x00


//--------------------- .nv.info._Z14KL_Loss_kernelPKfS0_Pfm --------------------------
	.section	.nv.info._Z14KL_Loss_kernelPKfS0_Pfm,"",@"SHT_CUDA_INFO"
	.sectionflags	@""
	.align	4


	//----- nvinfo : EIATTR_CUDA_API_VERSION
	.align		4
        /*0000*/ 	.byte	0x04, 0x37
        /*0002*/ 	.short	(.L_11 - .L_10)
.L_10:
        /*0004*/ 	.word	0x00000082


	//----- nvinfo : EIATTR_KPARAM_INFO
	.align		4
.L_11:
        /*0008*/ 	.byte	0x04, 0x17
        /*000a*/ 	.short	(.L_13 - .L_12)
.L_12:
        /*000c*/ 	.word	0x00000000
        /*0010*/ 	.short	0x0003
        /*0012*/ 	.short	0x0018
        /*0014*/ 	.byte	0x00, 0xf0, 0x21, 0x00


	//----- nvinfo : EIATTR_KPARAM_INFO
	.align		4
.L_13:
        /*0018*/ 	.byte	0x04, 0x17
        /*001a*/ 	.short	(.L_15 - .L_14)
.L_14:
        /*001c*/ 	.word	0x00000000
        /*0020*/ 	.short	0x0002
        /*0022*/ 	.short	0x0010
        /*0024*/ 	.byte	0x00, 0xf5, 0x21, 0x00


	//----- nvinfo : EIATTR_KPARAM_INFO
	.align		4
.L_15:
        /*0028*/ 	.byte	0x04, 0x17
        /*002a*/ 	.short	(.L_17 - .L_16)
.L_16:
        /*002c*/ 	.word	0x00000000
        /*0030*/ 	.short	0x0001
        /*0032*/ 	.short	0x0008
        /*0034*/ 	.byte	0x00, 0xf5, 0x21, 0x00


	//----- nvinfo : EIATTR_KPARAM_INFO
	.align		4
.L_17:
        /*0038*/ 	.byte	0x04, 0x17
        /*003a*/ 	.short	(.L_19 - .L_18)
.L_18:
        /*003c*/ 	.word	0x00000000
        /*0040*/ 	.short	0x0000
        /*0042*/ 	.short	0x0000
        /*0044*/ 	.byte	0x00, 0xf5, 0x21, 0x00


	//----- nvinfo : EIATTR_SPARSE_MMA_MASK
	.align		4
.L_19:
        /*0048*/ 	.byte	0x03, 0x50
        /*004a*/ 	.short	0x0000


	//----- nvinfo : EIATTR_MAXREG_COUNT
	.align		4
        /*004c*/ 	.byte	0x03, 0x1b
        /*004e*/ 	.short	0x00ff


	//----- nvinfo : EIATTR_MERCURY_ISA_VERSION
	.align		4
        /*0050*/ 	.byte	0x03, 0x5f
        /*0052*/ 	.short	0x0101


	//----- nvinfo : EIATTR_VRC_CTA_INIT_COUNT
	.align		4
        /*0054*/ 	.byte	0x02, 0x4a
	.zero		1
	.zero		1


	//----- nvinfo : EIATTR_EXIT_INSTR_OFFSETS
	.align		4
        /*0058*/ 	.byte	0x04, 0x1c
        /*005a*/ 	.short	(.L_21 - .L_20)


	//   ....[0]....
.L_20:
        /*005c*/ 	.word	0x000000e0


	//   ....[1]....
        /*0060*/ 	.word	0x00000b30


	//   ....[2]....
        /*0064*/ 	.word	0x000023f0


	//----- nvinfo : EIATTR_CRS_STACK_SIZE
	.align		4
.L_21:
        /*0068*/ 	.byte	0x04, 0x1e
        /*006a*/ 	.short	(.L_23 - .L_22)
.L_22:
        /*006c*/ 	.word	0x00000000


	//----- nvinfo : EIATTR_CBANK_PARAM_SIZE
	.align		4
.L_23:
        /*0070*/ 	.byte	0x03, 0x19
        /*0072*/ 	.short	0x0020


	//----- nvinfo : EIATTR_PARAM_CBANK
	.align		4
        /*0074*/ 	.byte	0x04, 0x0a
        /*0076*/ 	.short	(.L_25 - .L_24)
	.align		4
.L_24:
        /*0078*/ 	.word	index@(.nv.constant0._Z14KL_Loss_kernelPKfS0_Pfm)
        /*007c*/ 	.short	0x0380
        /*007e*/ 	.short	0x0020


	//----- nvinfo : EIATTR_SW_WAR
	.align		4
.L_25:
        /*0080*/ 	.byte	0x04, 0x36
        /*0082*/ 	.short	(.L_27 - .L_26)
.L_26:
        /*0084*/ 	.word	0x00000008
.L_27:


//--------------------- .nv.callgraph             --------------------------
	.section	.nv.callgraph,"",@"SHT_CUDA_CALLGRAPH"
	.align	4
	.sectionentsize	8
	.align		4
        /*0000*/ 	.word	0x00000000
	.align		4
        /*0004*/ 	.word	0xffffffff
	.align		4
        /*0008*/ 	.word	0x00000000
	.align		4
        /*000c*/ 	.word	0xfffffffe
	.align		4
        /*0010*/ 	.word	0x00000000
	.align		4
        /*0014*/ 	.word	0xfffffffd
	.align		4
        /*0018*/ 	.word	0x00000000
	.align		4
        /*001c*/ 	.word	0xfffffffc


//--------------------- .text._Z14KL_Loss_kernelPKfS0_Pfm --------------------------
	.section	.text._Z14KL_Loss_kernelPKfS0_Pfm,"ax",@progbits
	.align	128
        .global         _Z14KL_Loss_kernelPKfS0_Pfm
        .type           _Z14KL_Loss_kernelPKfS0_Pfm,@function
        .size           _Z14KL_Loss_kernelPKfS0_Pfm,(.L_x_61 - _Z14KL_Loss_kernelPKfS0_Pfm)
        .other          _Z14KL_Loss_kernelPKfS0_Pfm,@"STO_CUDA_ENTRY STV_DEFAULT"
_Z14KL_Loss_kernelPKfS0_Pfm:
.text._Z14KL_Loss_kernelPKfS0_Pfm:
[----:B------:R-:W-:Y:S01]  /*0000*/  LDC R1, c[0x0][0x37c] ;  /* 0x0000df00ff017b82 */ /* 0x000fe20000000800 */
[----:B------:R-:W0:Y:S01]  /*0010*/  S2R R2, SR_TID.X ;  /* 0x0000000000027919 */ /* 0x000e220000002100 */
[----:B------:R-:W1:Y:S06]  /*0020*/  LDCU UR4, c[0x0][0x360] ;  /* 0x00006c00ff0477ac */ /* 0x000e6c0008000800 */
[----:B------:R-:W0:Y:S01]  /*0030*/  S2UR UR8, SR_CTAID.X ;  /* 0x00000000000879c3 */ /* 0x000e220000002500 */
[----:B------:R-:W2:Y:S07]  /*0040*/  LDCU.64 UR6, c[0x0][0x398] ;  /* 0x00007300ff0677ac */ /* 0x000eae0008000a00 */
[----:B------:R-:W0:Y:S01]  /*0050*/  LDC R3, c[0x0][0x360] ;  /* 0x0000d800ff037b82 */ /* 0x000e220000000800 */
[----:B------:R-:W1:Y:S01]  /*0060*/  LDCU UR5, c[0x0][0x370] ;  /* 0x00006e00ff0577ac */ /* 0x000e620008000800 */
[----:B--2---:R-:W-:-:S02]  /*0070*/  USHF.R.U64 UR6, UR6, 0x2, UR7 ;  /* 0x0000000206067899 */ /* 0x004fc40008001207 */
[----:B------:R-:W-:Y:S02]  /*0080*/  USHF.R.U32.HI UR7, URZ, 0x2, UR7 ;  /* 0x00000002ff077899 */ /* 0x000fe40008011607 */
[----:B-1----:R-:W-:-:S04]  /*0090*/  UIMAD UR4, UR4, UR5, URZ ;  /* 0x00000005040472a4 */ /* 0x002fc8000f8e02ff */
[----:B------:R-:W-:Y:S01]  /*00a0*/  MOV R0, UR7 ;  /* 0x0000000700007c02 */ /* 0x000fe20008000f00 */
[----:B0-----:R-:W-:-:S05]  /*00b0*/  IMAD R2, R3, UR8, R2 ;  /* 0x0000000803027c24 */ /* 0x001fca000f8e0202 */
[----:B------:R-:W-:-:S04]  /*00c0*/  ISETP.LT.U32.AND P0, PT, R2, UR6, PT ;  /* 0x0000000602007c0c */ /* 0x000fc8000bf01070 */
[----:B------:R-:W-:-:S13]  /*00d0*/  ISETP.GT.U32.AND.EX P0, PT, R0, RZ, PT, P0 ;  /* 0x000000ff0000720c */ /* 0x000fda0003f04100 */
[----:B------:R-:W-:Y:S05]  /*00e0*/  @!P0 EXIT ;  /* 0x000000000000894d */ /* 0x000fea0003800000 */
[----:B------:R-:W-:Y:S01]  /*00f0*/  IADD3 R4, P1, PT, R2, UR4, RZ ;  /* 0x0000000402047c10 */ /* 0x000fe2000ff3e0ff */
[----:B------:R-:W-:Y:S01]  /*0100*/  IMAD.MOV.U32 R0, RZ, RZ, RZ ;  /* 0x000000ffff007224 */ /* 0x000fe200078e00ff */
[----:B------:R-:W-:Y:S01]  /*0110*/  MOV R3, UR7 ;  /* 0x0000000700037c02 */ /* 0x000fe20008000f00 */
[----:B------:R-:W-:Y:S01]  /*0120*/  BSSY.RECONVERGENT B0, `(.L_x_0) ;  /* 0x0000025000007945 */ /* 0x000fe20003800200 */
[C---:B------:R-:W-:Y:S01]  /*0130*/  ISETP.GE.U32.AND P0, PT, R4.reuse, UR6, PT ;  /* 0x0000000604007c0c */ /* 0x040fe2000bf06070 */
[----:B------:R-:W-:Y:S01]  /*0140*/  IMAD.X R6, RZ, RZ, R0, P1 ;  /* 0x000000ffff067224 */ /* 0x000fe200008e0600 */
[----:B------:R-:W-:-:S04]  /*0150*/  ISETP.LT.U32.AND P1, PT, R4, UR6, PT ;  /* 0x0000000604007c0c */ /* 0x000fc8000bf21070 */
[----:B------:R-:W-:Y:S02]  /*0160*/  ISETP.GE.U32.AND.EX P0, PT, R6, UR7, PT, P0 ;  /* 0x0000000706007c0c */ /* 0x000fe4000bf06100 */
[----:B------:R-:W-:Y:S02]  /*0170*/  ISETP.GT.U32.AND.EX P1, PT, R3, R6, PT, P1 ;  /* 0x000000060300720c */ /* 0x000fe40003f24110 */
[----:B------:R-:W-:Y:S02]  /*0180*/  SEL R14, RZ, 0x1, P0 ;  /* 0x00000001ff0e7807 */ /* 0x000fe40000000000 */
[----:B------:R-:W-:Y:S02]  /*0190*/  SEL R3, R4, UR6, !P1 ;  /* 0x0000000604037c07 */ /* 0x000fe4000c800000 */
[----:B------:R-:W-:Y:S02]  /*01a0*/  SEL R5, R6, UR7, !P1 ;  /* 0x0000000706057c07 */ /* 0x000fe4000c800000 */
[----:B------:R-:W-:-:S04]  /*01b0*/  IADD3 R3, P0, P1, R3, -R4, -R14 ;  /* 0x8000000403037210 */ /* 0x000fc8000791e80e */
[----:B------:R-:W-:-:S04]  /*01c0*/  IADD3.X R5, PT, PT, R5, -0x1, ~R6, P0, P1 ;  /* 0xffffffff05057810 */ /* 0x000fc800007e2c06 */
[----:B------:R-:W-:-:S13]  /*01d0*/  ISETP.NE.U32.AND P0, PT, R5, RZ, PT ;  /* 0x000000ff0500720c */ /* 0x000fda0003f05070 */
[----:B------:R-:W-:Y:S05]  /*01e0*/  @P0 BRA `(.L_x_1) ;  /* 0x0000000000500947 */ /* 0x000fea0003800000 */
[----:B------:R-:W0:Y:S01]  /*01f0*/  I2F.U32.RP R6, UR4 ;  /* 0x0000000400067d06 */ /* 0x000e220008209000 */
[----:B------:R-:W-:Y:S01]  /*0200*/  IMAD R7, RZ, RZ, -UR4 ;  /* 0x80000004ff077e24 */ /* 0x000fe2000f8e02ff */
[----:B------:R-:W-:-:S06]  /*0210*/  ISETP.NE.U32.AND P2, PT, RZ, UR4, PT ;  /* 0x00000004ff007c0c */ /* 0x000fcc000bf45070 */
[----:B0-----:R-:W0:Y:S02]  /*0220*/  MUFU.RCP R6, R6 ;  /* 0x0000000600067308 */ /* 0x001e240000001000 */
[----:B0-----:R-:W-:-:S06]  /*0230*/  IADD3 R4, PT, PT, R6, 0xffffffe, RZ ;  /* 0x0ffffffe06047810 */ /* 0x001fcc0007ffe0ff */
[----:B------:R0:W1:Y:S02]  /*0240*/  F2I.FTZ.U32.TRUNC.NTZ R5, R4 ;  /* 0x0000000400057305 */ /* 0x000064000021f000 */
[----:B0-----:R-:W-:Y:S02]  /*0250*/  HFMA2 R4, -RZ, RZ, 0, 0 ;  /* 0x00000000ff047431 */ /* 0x001fe400000001ff */
[----:B-1----:R-:W-:-:S04]  /*0260*/  IMAD R7, R7, R5, RZ ;  /* 0x0000000507077224 */ /* 0x002fc800078e02ff */
[----:B------:R-:W-:Y:S01]  /*0270*/  IMAD.HI.U32 R8, R5, R7, R4 ;  /* 0x0000000705087227 */ /* 0x000fe200078e0004 */
[----:B------:R-:W-:-:S05]  /*0280*/  MOV R5, RZ ;  /* 0x000000ff00057202 */ /* 0x000fca0000000f00 */
[----:B------:R-:W-:-:S04]  /*0290*/  IMAD.HI.U32 R4, R8, R3, RZ ;  /* 0x0000000308047227 */ /* 0x000fc800078e00ff */
[----:B------:R-:W-:-:S04]  /*02a0*/  IMAD.MOV R8, RZ, RZ, -R4 ;  /* 0x000000ffff087224 */ /* 0x000fc800078e0a04 */
[----:B------:R-:W-:-:S05]  /*02b0*/  IMAD R3, R8, UR4, R3 ;  /* 0x0000000408037c24 */ /* 0x000fca000f8e0203 */
[----:B------:R-:W-:-:S13]  /*02c0*/  ISETP.GE.U32.AND P0, PT, R3, UR4, PT ;  /* 0x0000000403007c0c */ /* 0x000fda000bf06070 */
[----:B------:R-:W-:Y:S01]  /*02d0*/  @P0 IADD3 R3, PT, PT, R3, -UR4, RZ ;  /* 0x8000000403030c10 */ /* 0x000fe2000fffe0ff */
[----:B------:R-:W-:-:S03]  /*02e0*/  @P0 VIADD R4, R4, 0x1 ;  /* 0x0000000104040836 */ /* 0x000fc60000000000 */
[----:B------:R-:W-:-:S13]  /*02f0*/  ISETP.GE.U32.AND P1, PT, R3, UR4, PT ;  /* 0x0000000403007c0c */ /* 0x000fda000bf26070 */
[----:B------:R-:W-:Y:S02]  /*0300*/  @P1 IADD3 R4, PT, PT, R4, 0x1, RZ ;  /* 0x0000000104041810 */ /* 0x000fe40007ffe0ff */
[----:B------:R-:W-:Y:S01]  /*0310*/  @!P2 LOP3.LUT R4, RZ, UR4, RZ, 0x33, !PT ;  /* 0x00000004ff04ac12 */ /* 0x000fe2000f8e33ff */
[----:B------:R-:W-:Y:S06]  /*0320*/  BRA `(.L_x_2) ;  /* 0x0000000000107947 */ /* 0x000fec0003800000 */
.L_x_1:
[----:B------:R-:W-:-:S07]  /*0330*/  MOV R4, 0x350 ;  /* 0x0000035000047802 */ /* 0x000fce0000000f00 */
[----:B------:R-:W-:Y:S05]  /*0340*/  CALL.REL.NOINC `($__internal_0_$__cuda_sm20_div_u64) ;  /* 0x00000020002c7944 */ /* 0x000fea0003c00000 */
[----:B------:R-:W-:Y:S01]  /*0350*/  IMAD.MOV.U32 R4, RZ, RZ, R3 ;  /* 0x000000ffff047224 */ /* 0x000fe200078e0003 */
[----:B------:R-:W-:-:S07]  /*0360*/  MOV R5, R6 ;  /* 0x0000000600057202 */ /* 0x000fce0000000f00 */
.L_x_2:
[----:B------:R-:W-:Y:S05]  /*0370*/  BSYNC.RECONVERGENT B0 ;  /* 0x0000000000007941 */ /* 0x000fea0003800200 */
.L_x_0:
[----:B------:R-:W-:Y:S01]  /*0380*/  IADD3 R14, P1, PT, R4, R14, RZ ;  /* 0x0000000e040e7210 */ /* 0x000fe20007f3e0ff */
[----:B------:R-:W0:Y:S01]  /*0390*/  LDCU.64 UR8, c[0x0][0x358] ;  /* 0x00006b00ff0877ac */ /* 0x000e220008000a00 */
[----:B------:R-:W-:Y:S02]  /*03a0*/  BSSY.RECONVERGENT B2, `(.L_x_3) ;  /* 0x0000076000027945 */ /* 0x000fe40003800200 */
[----:B------:R-:W-:Y:S01]  /*03b0*/  LOP3.LUT R3, R14, 0x3, RZ, 0xc0, !PT ;  /* 0x000000030e037812 */ /* 0x000fe200078ec0ff */
[----:B------:R-:W1:Y:S01]  /*03c0*/  LDCU.64 UR10, c[0x0][0x390] ;  /* 0x00007200ff0a77ac */ /* 0x000e620008000a00 */
[----:B------:R-:W-:Y:S02]  /*03d0*/  IADD3.X R13, PT, PT, RZ, R5, RZ, P1, !PT ;  /* 0x00000005ff0d7210 */ /* 0x000fe40000ffe4ff */
[----:B------:R-:W-:Y:S01]  /*03e0*/  ISETP.NE.U32.AND P0, PT, R3, 0x3, PT ;  /* 0x000000030300780c */ /* 0x000fe20003f05070 */
[----:B------:R-:W2:Y:S03]  /*03f0*/  LDCU.128 UR12, c[0x0][0x380] ;  /* 0x00007000ff0c77ac */ /* 0x000ea60008000c00 */
[----:B------:R-:W-:-:S13]  /*0400*/  ISETP.NE.AND.EX P0, PT, RZ, RZ, PT, P0 ;  /* 0x000000ffff00720c */ /* 0x000fda0003f05300 */
[----:B01----:R-:W-:Y:S05]  /*0410*/  @!P0 BRA `(.L_x_4) ;  /* 0x0000000400b88947 */ /* 0x003fea0003800000 */
[----:B------:R-:W-:Y:S02]  /*0420*/  VIADD R25, R14, 0x1 ;  /* 0x000000010e197836 */ /* 0x000fe40000000000 */
[----:B------:R-:W-:Y:S01]  /*0430*/  HFMA2 R24, -RZ, RZ, 0, 0 ;  /* 0x00000000ff187431 */ /* 0x000fe200000001ff */
[C---:B------:R-:W-:Y:S02]  /*0440*/  SHF.L.U64.HI R15, R2.reuse, 0x4, R0 ;  /* 0x00000004020f7819 */ /* 0x040fe40000010200 */
[----:B------:R-:W-:Y:S02]  /*0450*/  SHF.L.U32 R23, R2, 0x4, RZ ;  /* 0x0000000402177819 */ /* 0x000fe400000006ff */
[----:B------:R-:W-:-:S07]  /*0460*/  LOP3.LUT R25, R25, 0x3, RZ, 0xc0, !PT ;  /* 0x0000000319197812 */ /* 0x000fce00078ec0ff */
.L_x_13:
[----:B--2---:R-:W-:-:S04]  /*0470*/  IADD3 R8, P0, PT, R23, UR12, RZ ;  /* 0x0000000c17087c10 */ /* 0x004fc8000ff1e0ff */
[----:B------:R-:W-:-:S06]  /*0480*/  IADD3.X R9, PT, PT, R15, UR13, RZ, P0, !PT ;  /* 0x0000000d0f097c10 */ /* 0x000fcc00087fe4ff */
[----:B------:R-:W2:Y:S01]  /*0490*/  LDG.E.128.CONSTANT R8, desc[UR8][R8.64] ;  /* 0x0000000808087981 */ /* 0x000ea2000c1e9d00 */
[----:B------:R-:W-:-:S04]  /*04a0*/  IADD3 R4, P0, PT, R23, UR14, RZ ;  /* 0x0000000e17047c10 */ /* 0x000fc8000ff1e0ff */
[----:B------:R-:W-:-:S06]  /*04b0*/  IADD3.X R5, PT, PT, R15, UR15, RZ, P0, !PT ;  /* 0x0000000f0f057c10 */ /* 0x000fcc00087fe4ff */
[----:B------:R-:W3:Y:S01]  /*04c0*/  LDG.E.128.CONSTANT R4, desc[UR8][R4.64] ;  /* 0x0000000804047981 */ /* 0x000ee2000c1e9d00 */
[----:B------:R-:W-:Y:S01]  /*04d0*/  BSSY.RECONVERGENT B3, `(.L_x_5) ;  /* 0x000000d000037945 */ /* 0x000fe20003800200 */
[----:B--2---:R-:W0:Y:S08]  /*04e0*/  MUFU.RCP R3, R8 ;  /* 0x0000000800037308 */ /* 0x004e300000001000 */
[----:B---3--:R-:W1:Y:S01]  /*04f0*/  FCHK P0, R4, R8 ;  /* 0x0000000804007302 */ /* 0x008e620000000000 */
[----:B0-----:R-:W-:-:S04]  /*0500*/  FFMA R12, -R8, R3, 1 ;  /* 0x3f800000080c7423 */ /* 0x001fc80000000103 */
[----:B------:R-:W-:-:S04]  /*0510*/  FFMA R3, R3, R12, R3 ;  /* 0x0000000c03037223 */ /* 0x000fc80000000003 */
[----:B------:R-:W-:-:S04]  /*0520*/  FFMA R12, R4, R3, RZ ;  /* 0x00000003040c7223 */ /* 0x000fc800000000ff */
[----:B------:R-:W-:-:S04]  /*0530*/  FFMA R16, -R8, R12, R4 ;  /* 0x0000000c08107223 */ /* 0x000fc80000000104 */
[----:B------:R-:W-:Y:S01]  /*0540*/  FFMA R3, R3, R16, R12 ;  /* 0x0000001003037223 */ /* 0x000fe2000000000c */
[----:B-1----:R-:W-:Y:S06]  /*0550*/  @!P0 BRA `(.L_x_6) ;  /* 0x0000000000108947 */ /* 0x002fec0003800000 */
[----:B------:R-:W-:Y:S01]  /*0560*/  IMAD.MOV.U32 R18, RZ, RZ, R8 ;  /* 0x000000ffff127224 */ /* 0x000fe200078e0008 */
[----:B------:R-:W-:Y:S02]  /*0570*/  MOV R20, R4 ;  /* 0x0000000400147202 */ /* 0x000fe40000000f00 */
[----:B------:R-:W-:-:S07]  /*0580*/  MOV R16, 0x5a0 ;  /* 0x000005a000107802 */ /* 0x000fce0000000f00 */
[----:B------:R-:W-:Y:S05]  /*0590*/  CALL.REL.NOINC `($__internal_1_$__cuda_sm3x_div_rn_noftz_f32_slowpath) ;  /* 0x00000020009c7944 */ /* 0x000fea0003c00000 */
.L_x_6:
[----:B------:R-:W-:Y:S05]  /*05a0*/  BSYNC.RECONVERGENT B3 ;  /* 0x0000000000037941 */ /* 0x000fea0003800200 */
.L_x_5:
[----:B------:R-:W-:Y:S01]  /*05b0*/  MOV R16, R3 ;  /* 0x0000000300107202 */ /* 0x000fe20000000f00 */
[----:B------:R-:W0:Y:S01]  /*05c0*/  MUFU.RCP R8, R9 ;  /* 0x0000000900087308 */ /* 0x000e220000001000 */
[----:B------:R-:W-:Y:S02]  /*05d0*/  BSSY.RECONVERGENT B3, `(.L_x_7) ;  /* 0x0000013000037945 */ /* 0x000fe40003800200 */
[----:B------:R-:W-:-:S05]  /*05e0*/  FSETP.GEU.AND P1, PT, |R16|, 1.175494350822287508e-38, PT ;  /* 0x008000001000780b */ /* 0x000fca0003f2e200 */
[----:B------:R-:W-:Y:S08]  /*05f0*/  FCHK P0, R5, R9 ;  /* 0x0000000905007302 */ /* 0x000ff00000000000 */
[----:B------:R-:W-:Y:S01]  /*0600*/  @!P1 FMUL R16, R16, 16777216 ;  /* 0x4b80000010109820 */ /* 0x000fe20000400000 */
[----:B0-----:R-:W-:-:S03]  /*0610*/  FFMA R17, -R9, R8, 1 ;  /* 0x3f80000009117423 */ /* 0x001fc60000000108 */
[----:B------:R-:W0:Y:S01]  /*0620*/  MUFU.LG2 R3, R16 ;  /* 0x0000001000037308 */ /* 0x000e220000000c00 */
[----:B------:R-:W-:-:S04]  /*0630*/  FFMA R8, R8, R17, R8 ;  /* 0x0000001108087223 */ /* 0x000fc80000000008 */
[----:B------:R-:W-:-:S04]  /*0640*/  FFMA R17, R5, R8, RZ ;  /* 0x0000000805117223 */ /* 0x000fc800000000ff */
[----:B------:R-:W-:-:S04]  /*0650*/  FFMA R12, -R9, R17, R5 ;  /* 0x00000011090c7223 */ /* 0x000fc80000000105 */
[----:B------:R-:W-:Y:S01]  /*0660*/  FFMA R8, R8, R12, R17 ;  /* 0x0000000c08087223 */ /* 0x000fe20000000011 */
[----:B0-----:R-:W-:-:S04]  /*0670*/  @!P1 FADD R3, R3, -24 ;  /* 0xc1c0000003039421 */ /* 0x001fc80000000000 */
[----:B------:R-:W-:-:S04]  /*0680*/  FMUL R3, R3, 0.69314718246459960938 ;  /* 0x3f31721803037820 */ /* 0x000fc80000400000 */
[----:B------:R-:W-:Y:S01]  /*0690*/  FMUL R4, R4, R3 ;  /* 0x0000000304047220 */ /* 0x000fe20000400000 */
[----:B------:R-:W-:Y:S06]  /*06a0*/  @!P0 BRA `(.L_x_8) ;  /* 0x0000000000148947 */ /* 0x000fec0003800000 */
[----:B------:R-:W-:Y:S01]  /*06b0*/  IMAD.MOV.U32 R18, RZ, RZ, R9 ;  /* 0x000000ffff127224 */ /* 0x000fe200078e0009 */
[----:B------:R-:W-:Y:S02]  /*06c0*/  MOV R20, R5 ;  /* 0x0000000500147202 */ /* 0x000fe40000000f00 */
[----:B------:R-:W-:-:S07]  /*06d0*/  MOV R16, 0x6f0 ;  /* 0x000006f000107802 */ /* 0x000fce0000000f00 */
[----:B------:R-:W-:Y:S05]  /*06e0*/  CALL.REL.NOINC `($__internal_1_$__cuda_sm3x_div_rn_noftz_f32_slowpath) ;  /* 0x0000002000487944 */ /* 0x000fea0003c00000 */
[----:B------:R-:W-:-:S07]  /*06f0*/  MOV R8, R3 ;  /* 0x0000000300087202 */ /* 0x000fce0000000f00 */
.L_x_8:
[----:B------:R-:W-:Y:S05]  /*0700*/  BSYNC.RECONVERGENT B3 ;  /* 0x0000000000037941 */ /* 0x000fea0003800200 */
.L_x_7:
[----:B------:R-:W-:Y:S01]  /*0710*/  IMAD.MOV.U32 R17, RZ, RZ, R8 ;  /* 0x000000ffff117224 */ /* 0x000fe200078e0008 */
[----:B------:R-:W0:Y:S01]  /*0720*/  MUFU.RCP R9, R10 ;  /* 0x0000000a00097308 */ /* 0x000e220000001000 */
[----:B------:R-:W-:Y:S03]  /*0730*/  BSSY.RECONVERGENT B3, `(.L_x_9) ;  /* 0x0000012000037945 */ /* 0x000fe60003800200 */
[----:B------:R-:W-:-:S04]  /*0740*/  FSETP.GEU.AND P1, PT, |R17|, 1.175494350822287508e-38, PT ;  /* 0x008000001100780b */ /* 0x000fc80003f2e200 */
[----:B------:R-:W-:Y:S09]  /*0750*/  FCHK P0, R6, R10 ;  /* 0x0000000a06007302 */ /* 0x000ff20000000000 */
[----:B------:R-:W-:Y:S01]  /*0760*/  @!P1 FMUL R17, R17, 16777216 ;  /* 0x4b80000011119820 */ /* 0x000fe20000400000 */
[----:B0-----:R-:W-:-:S03]  /*0770*/  FFMA R8, -R10, R9, 1 ;  /* 0x3f8000000a087423 */ /* 0x001fc60000000109 */
[----:B------:R-:W0:Y:S01]  /*0780*/  MUFU.LG2 R3, R17 ;  /* 0x0000001100037308 */ /* 0x000e220000000c00 */
[----:B------:R-:W-:-:S04]  /*0790*/  FFMA R9, R9, R8, R9 ;  /* 0x0000000809097223 */ /* 0x000fc80000000009 */
[----:B------:R-:W-:-:S04]  /*07a0*/  FFMA R12, R6, R9, RZ ;  /* 0x00000009060c7223 */ /* 0x000fc800000000ff */
[----:B------:R-:W-:Y:S01]  /*07b0*/  FFMA R16, -R10, R12, R6 ;  /* 0x0000000c0a107223 */ /* 0x000fe20000000106 */
[----:B0-----:R-:W-:-:S04]  /*07c0*/  @!P1 FADD R3, R3, -24 ;  /* 0xc1c0000003039421 */ /* 0x001fc80000000000 */
[----:B------:R-:W-:Y:S01]  /*07d0*/  FMUL R8, R3, 0.69314718246459960938 ;  /* 0x3f31721803087820 */ /* 0x000fe20000400000 */
[----:B------:R-:W-:-:S03]  /*07e0*/  FFMA R3, R9, R16, R12 ;  /* 0x0000001009037223 */ /* 0x000fc6000000000c */
[----:B------:R-:W-:Y:S01]  /*07f0*/  FMUL R5, R5, R8 ;  /* 0x0000000805057220 */ /* 0x000fe20000400000 */
[----:B------:R-:W-:Y:S06]  /*0800*/  @!P0 BRA `(.L_x_10) ;  /* 0x0000000000108947 */ /* 0x000fec0003800000 */
[----:B------:R-:W-:Y:S02]  /*0810*/  MOV R18, R10 ;  /* 0x0000000a00127202 */ /* 0x000fe40000000f00 */
[----:B------:R-:W-:Y:S02]  /*0820*/  MOV R20, R6 ;  /* 0x0000000600147202 */ /* 0x000fe40000000f00 */
[----:B------:R-:W-:-:S07]  /*0830*/  MOV R16, 0x850 ;  /* 0x0000085000107802 */ /* 0x000fce0000000f00 */
[----:B------:R-:W-:Y:S05]  /*0840*/  CALL.REL.NOINC `($__internal_1_$__cuda_sm3x_div_rn_noftz_f32_slowpath) ;  /* 0x0000001c00f07944 */ /* 0x000fea0003c00000 */
.L_x_10:
[----:B------:R-:W-:Y:S05]  /*0850*/  BSYNC.RECONVERGENT B3 ;  /* 0x0000000000037941 */ /* 0x000fea0003800200 */
.L_x_9:
        /* <DEDUP_REMOVED lines=16> */
[----:B------:R-:W-:Y:S02]  /*0960*/  MOV R18, R11 ;  /* 0x0000000b00127202 */ /* 0x000fe40000000f00 */
[----:B------:R-:W-:Y:S02]  /*0970*/  MOV R20, R7 ;  /* 0x0000000700147202 */ /* 0x000fe40000000f00 */
[----:B------:R-:W-:-:S07]  /*0980*/  MOV R16, 0x9a0 ;  /* 0x000009a000107802 */ /* 0x000fce0000000f00 */
[----:B------:R-:W-:Y:S05]  /*0990*/  CALL.REL.NOINC `($__internal_1_$__cuda_sm3x_div_rn_noftz_f32_slowpath) ;  /* 0x0000001c009c7944 */ /* 0x000fea0003c00000 */
[----:B------:R-:W-:-:S07]  /*09a0*/  IMAD.MOV.U32 R8, RZ, RZ, R3 ;  /* 0x000000ffff087224 */ /* 0x000fce00078e0003 */
.L_x_12:
[----:B------:R-:W-:Y:S05]  /*09b0*/  BSYNC.RECONVERGENT B3 ;  /* 0x0000000000037941 */ /* 0x000fea0003800200 */
.L_x_11:
[----:B------:R-:W-:Y:S02]  /*09c0*/  MOV R11, R8 ;  /* 0x00000008000b7202 */ /* 0x000fe40000000f00 */
[----:B------:R-:W-:Y:S02]  /*09d0*/  IADD3 R2, P2, PT, R2, UR4, RZ ;  /* 0x0000000402027c10 */ /* 0x000fe4000ff5e0ff */
[----:B------:R-:W-:-:S03]  /*09e0*/  FSETP.GEU.AND P0, PT, |R11|, 1.175494350822287508e-38, PT ;  /* 0x008000000b00780b */ /* 0x000fc60003f0e200 */
[----:B------:R-:W-:-:S10]  /*09f0*/  IMAD.X R0, RZ, RZ, R0, P2 ;  /* 0x000000ffff007224 */ /* 0x000fd400010e0600 */
[----:B------:R-:W-:-:S04]  /*0a00*/  @!P0 FMUL R11, R11, 16777216 ;  /* 0x4b8000000b0b8820 */ /* 0x000fc80000400000 */
[----:B------:R-:W0:Y:S02]  /*0a10*/  MUFU.LG2 R3, R11 ;  /* 0x0000000b00037308 */ /* 0x000e240000000c00 */
[----:B0-----:R-:W-:Y:S01]  /*0a20*/  @!P0 FADD R3, R3, -24 ;  /* 0xc1c0000003038421 */ /* 0x001fe20000000000 */
[----:B------:R-:W-:-:S03]  /*0a30*/  IADD3 R8, P0, PT, R23, UR10, RZ ;  /* 0x0000000a17087c10 */ /* 0x000fc6000ff1e0ff */
[----:B------:R-:W-:Y:S01]  /*0a40*/  FMUL R10, R3, 0.69314718246459960938 ;  /* 0x3f317218030a7820 */ /* 0x000fe20000400000 */
[----:B------:R-:W-:Y:S02]  /*0a50*/  IADD3.X R9, PT, PT, R15, UR11, RZ, P0, !PT ;  /* 0x0000000b0f097c10 */ /* 0x000fe400087fe4ff */
[----:B------:R-:W-:Y:S01]  /*0a60*/  IADD3 R25, P0, PT, R25, -0x1, RZ ;  /* 0xffffffff19197810 */ /* 0x000fe20007f1e0ff */
[----:B------:R-:W-:Y:S01]  /*0a70*/  FMUL R7, R7, R10 ;  /* 0x0000000a07077220 */ /* 0x000fe20000400000 */
[----:B------:R-:W-:Y:S02]  /*0a80*/  MOV R10, UR4 ;  /* 0x00000004000a7c02 */ /* 0x000fe40008000f00 */
[----:B------:R-:W-:Y:S02]  /*0a90*/  IADD3.X R24, PT, PT, R24, -0x1, RZ, P0, !PT ;  /* 0xffffffff18187810 */ /* 0x000fe400007fe4ff */
[----:B------:R0:W-:Y:S01]  /*0aa0*/  STG.E.128 desc[UR8][R8.64], R4 ;  /* 0x0000000408007986 */ /* 0x0001e2000c101d08 */
[----:B------:R-:W-:-:S02]  /*0ab0*/  ISETP.NE.U32.AND P0, PT, R25, RZ, PT ;  /* 0x000000ff1900720c */ /* 0x000fc40003f05070 */
[----:B------:R-:W-:Y:S02]  /*0ac0*/  LEA R23, P1, R10, R23, 0x4 ;  /* 0x000000170a177211 */ /* 0x000fe400078220ff */
[----:B------:R-:W-:Y:S02]  /*0ad0*/  ISETP.NE.AND.EX P0, PT, R24, RZ, PT, P0 ;  /* 0x000000ff1800720c */ /* 0x000fe40003f05300 */
[----:B------:R-:W-:-:S11]  /*0ae0*/  LEA.HI.X R15, R10, R15, RZ, 0x4, P1 ;  /* 0x0000000f0a0f7211 */ /* 0x000fd600008f24ff */
[----:B0-----:R-:W-:Y:S05]  /*0af0*/  @P0 BRA `(.L_x_13) ;  /* 0xfffffff8005c0947 */ /* 0x001fea000383ffff */
.L_x_4:
[----:B--2---:R-:W-:Y:S05]  /*0b00*/  BSYNC.RECONVERGENT B2 ;  /* 0x0000000000027941 */ /* 0x004fea0003800200 */
.L_x_3:
[----:B------:R-:W-:-:S04]  /*0b10*/  ISETP.GE.U32.AND P0, PT, R14, 0x3, PT ;  /* 0x000000030e00780c */ /* 0x000fc80003f06070 */
[----:B------:R-:W-:-:S13]  /*0b20*/  ISETP.GE.U32.AND.EX P0, PT, R13, RZ, PT, P0 ;  /* 0x000000ff0d00720c */ /* 0x000fda0003f06100 */
[----:B------:R-:W-:Y:S05]  /*0b30*/  @!P0 EXIT ;  /* 0x000000000000894d */ /* 0x000fea0003800000 */
[----:B------:R-:W-:Y:S01]  /*0b40*/  BSSY.RECONVERGENT B2, `(.L_x_14) ;  /* 0x000018a000027945 */ /* 0x000fe20003800200 */
[----:B------:R-:W0:Y:S01]  /*0b50*/  LDCU.64 UR16, c[0x0][0x390] ;  /* 0x00007200ff1077ac */ /* 0x000e220008000a00 */
[----:B------:R-:W1:Y:S01]  /*0b60*/  LDCU.128 UR12, c[0x0][0x380] ;  /* 0x00007000ff0c77ac */ /* 0x000e620008000c00 */
[----:B------:R-:W-:Y:S02]  /*0b70*/  USHF.L.U32 UR5, UR4, 0x4, URZ ;  /* 0x0000000404057899 */ /* 0x000fe400080006ff */
[----:B------:R-:W-:-:S12]  /*0b80*/  USHF.R.U32.HI UR10, URZ, 0x1c, UR4 ;  /* 0x0000001cff0a7899 */ /* 0x000fd80008011604 */
.L_x_47:
[C---:B------:R-:W-:Y:S02]  /*0b90*/  SHF.L.U32 R23, R2.reuse, 0x4, RZ ;  /* 0x0000000402177819 */ /* 0x040fe400000006ff */
[----:B------:R-:W-:Y:S02]  /*0ba0*/  SHF.L.U64.HI R24, R2, 0x4, R0 ;  /* 0x0000000402187819 */ /* 0x000fe40000010200 */
[----:B-1----:R-:W-:-:S04]  /*0bb0*/  IADD3 R14, P0, PT, R23, UR12, RZ ;  /* 0x0000000c170e7c10 */ /* 0x002fc8000ff1e0ff */
[----:B------:R-:W-:-:S05]  /*0bc0*/  IADD3.X R15, PT, PT, R24, UR13, RZ, P0, !PT ;  /* 0x0000000d180f7c10 */ /* 0x000fca00087fe4ff */
[----:B------:R-:W2:Y:S01]  /*0bd0*/  LDG.E.128.CONSTANT R8, desc[UR8][R14.64] ;  /* 0x000000080e087981 */ /* 0x000ea2000c1e9d00 */
[----:B------:R-:W-:-:S04]  /*0be0*/  IADD3 R26, P0, PT, R23, UR14, RZ ;  /* 0x0000000e171a7c10 */ /* 0x000fc8000ff1e0ff */
[----:B------:R-:W-:-:S05]  /*0bf0*/  IADD3.X R27, PT, PT, R24, UR15, RZ, P0, !PT ;  /* 0x0000000f181b7c10 */ /* 0x000fca00087fe4ff */
[----:B------:R-:W3:Y:S01]  /*0c00*/  LDG.E.128.CONSTANT R4, desc[UR8][R26.64] ;  /* 0x000000081a047981 */ /* 0x000ee2000c1e9d00 */
[----:B------:R-:W-:Y:S01]  /*0c10*/  BSSY.RECONVERGENT B3, `(.L_x_15) ;  /* 0x000000d000037945 */ /* 0x000fe20003800200 */
[----:B--2---:R-:W1:Y:S08]  /*0c20*/  MUFU.RCP R3, R8 ;  /* 0x0000000800037308 */ /* 0x004e700000001000 */
[----:B---3--:R-:W2:Y:S01]  /*0c30*/  FCHK P0, R4, R8 ;  /* 0x0000000804007302 */ /* 0x008ea20000000000 */
[----:B-1----:R-:W-:-:S04]  /*0c40*/  FFMA R12, -R8, R3, 1 ;  /* 0x3f800000080c7423 */ /* 0x002fc80000000103 */
[----:B------:R-:W-:-:S04]  /*0c50*/  FFMA R3, R3, R12, R3 ;  /* 0x0000000c03037223 */ /* 0x000fc80000000003 */
[----:B------:R-:W-:-:S04]  /*0c60*/  FFMA R12, R4, R3, RZ ;  /* 0x00000003040c7223 */ /* 0x000fc800000000ff */
[----:B------:R-:W-:-:S04]  /*0c70*/  FFMA R13, -R8, R12, R4 ;  /* 0x0000000c080d7223 */ /* 0x000fc80000000104 */
[----:B------:R-:W-:Y:S01]  /*0c80*/  FFMA R3, R3, R13, R12 ;  /* 0x0000000d03037223 */ /* 0x000fe2000000000c */
[----:B--2---:R-:W-:Y:S06]  /*0c90*/  @!P0 BRA `(.L_x_16) ;  /* 0x0000000000108947 */ /* 0x004fec0003800000 */
[----:B------:R-:W-:Y:S01]  /*0ca0*/  MOV R18, R8 ;  /* 0x0000000800127202 */ /* 0x000fe20000000f00 */
[----:B------:R-:W-:Y:S01]  /*0cb0*/  IMAD.MOV.U32 R20, RZ, RZ, R4 ;  /* 0x000000ffff147224 */ /* 0x000fe200078e0004 */
[----:B------:R-:W-:-:S07]  /*0cc0*/  MOV R16, 0xce0 ;  /* 0x00000ce000107802 */ /* 0x000fce0000000f00 */
[----:B0-----:R-:W-:Y:S05]  /*0cd0*/  CALL.REL.NOINC `($__internal_1_$__cuda_sm3x_div_rn_noftz_f32_slowpath) ;  /* 0x0000001800cc7944 */ /* 0x001fea0003c00000 */
.L_x_16:
[----:B0-----:R-:W-:Y:S05]  /*0ce0*/  BSYNC.RECONVERGENT B3 ;  /* 0x0000000000037941 */ /* 0x001fea0003800200 */
.L_x_15:
        /* <DEDUP_REMOVED lines=16> */
[----:B------:R-:W-:Y:S01]  /*0df0*/  MOV R18, R9 ;  /* 0x0000000900127202 */ /* 0x000fe20000000f00 */
[----:B------:R-:W-:Y:S01]  /*0e00*/  IMAD.MOV.U32 R20, RZ, RZ, R5 ;  /* 0x000000ffff147224 */ /* 0x000fe200078e0005 */
[----:B------:R-:W-:-:S07]  /*0e10*/  MOV R16, 0xe30 ;  /* 0x00000e3000107802 */ /* 0x000fce0000000f00 */
[----:B------:R-:W-:Y:S05]  /*0e20*/  CALL.REL.NOINC `($__internal_1_$__cuda_sm3x_div_rn_noftz_f32_slowpath) ;  /* 0x0000001800787944 */ /* 0x000fea0003c00000 */
[----:B------:R-:W-:-:S07]  /*0e30*/  MOV R8, R3 ;  /* 0x0000000300087202 */ /* 0x000fce0000000f00 */
.L_x_18:
[----:B------:R-:W-:Y:S05]  /*0e40*/  BSYNC.RECONVERGENT B3 ;  /* 0x0000000000037941 */ /* 0x000fea0003800200 */
.L_x_17:
        /* <DEDUP_REMOVED lines=16> */
[----:B------:R-:W-:Y:S01]  /*0f50*/  IMAD.MOV.U32 R18, RZ, RZ, R10 ;  /* 0x000000ffff127224 */ /* 0x000fe200078e000a */
[----:B------:R-:W-:Y:S02]  /*0f60*/  MOV R20, R6 ;  /* 0x0000000600147202 */ /* 0x000fe40000000f00 */
[----:B------:R-:W-:-:S07]  /*0f70*/  MOV R16, 0xf90 ;  /* 0x00000f9000107802 */ /* 0x000fce0000000f00 */
[----:B------:R-:W-:Y:S05]  /*0f80*/  CALL.REL.NOINC `($__internal_1_$__cuda_sm3x_div_rn_noftz_f32_slowpath) ;  /* 0x0000001800207944 */ /* 0x000fea0003c00000 */
.L_x_20:
[----:B------:R-:W-:Y:S05]  /*0f90*/  BSYNC.RECONVERGENT B3 ;  /* 0x0000000000037941 */ /* 0x000fea0003800200 */
.L_x_19:
        /* <DEDUP_REMOVED lines=21> */
.L_x_22:
[----:B------:R-:W-:Y:S05]  /*10f0*/  BSYNC.RECONVERGENT B3 ;  /* 0x0000000000037941 */ /* 0x000fea0003800200 */
.L_x_21:
[----:B------:R-:W-:-:S04]  /*1100*/  IADD3 R30, P0, PT, R14, UR5, RZ ;  /* 0x000000050e1e7c10 */ /* 0x000fc8000ff1e0ff */
[----:B------:R-:W-:-:S05]  /*1110*/  IADD3.X R31, PT, PT, R15, UR10, RZ, P0, !PT ;  /* 0x0000000a0f1f7c10 */ /* 0x000fca00087fe4ff */
[----:B------:R-:W2:Y:S01]  /*1120*/  LDG.E.128.CONSTANT R12, desc[UR8][R30.64] ;  /* 0x000000081e0c7981 */ /* 0x000ea2000c1e9d00 */
[----:B------:R-:W-:-:S04]  /*1130*/  IADD3 R28, P0, PT, R26, UR5, RZ ;  /* 0x000000051a1c7c10 */ /* 0x000fc8000ff1e0ff */
[----:B------:R-:W-:-:S05]  /*1140*/  IADD3.X R29, PT, PT, R27, UR10, RZ, P0, !PT ;  /* 0x0000000a1b1d7c10 */ /* 0x000fca00087fe4ff */
[----:B------:R-:W3:Y:S01]  /*1150*/  LDG.E.128.CONSTANT R8, desc[UR8][R28.64] ;  /* 0x000000081c087981 */ /* 0x000ee2000c1e9d00 */
[----:B------:R-:W-:Y:S01]  /*1160*/  IMAD.MOV.U32 R18, RZ, RZ, R16 ;  /* 0x000000ffff127224 */ /* 0x000fe200078e0010 */
[----:B------:R-:W-:Y:S04]  /*1170*/  BSSY.RECONVERGENT B3, `(.L_x_23) ;  /* 0x0000016000037945 */ /* 0x000fe80003800200 */
[----:B------:R-:W-:-:S13]  /*1180*/  FSETP.GEU.AND P0, PT, |R18|, 1.175494350822287508e-38, PT ;  /* 0x008000001200780b */ /* 0x000fda0003f0e200 */
[----:B------:R-:W-:-:S04]  /*1190*/  @!P0 FMUL R18, R18, 16777216 ;  /* 0x4b80000012128820 */ /* 0x000fc80000400000 */
[----:B------:R-:W0:Y:S02]  /*11a0*/  MUFU.LG2 R3, R18 ;  /* 0x0000001200037308 */ /* 0x000e240000000c00 */
[----:B0-----:R-:W-:Y:S01]  /*11b0*/  @!P0 FADD R3, R3, -24 ;  /* 0xc1c0000003038421 */ /* 0x001fe20000000000 */
[----:B------:R-:W-:-:S03]  /*11c0*/  IADD3 R26, P0, PT, R23, UR16, RZ ;  /* 0x00000010171a7c10 */ /* 0x000fc6000ff1e0ff */
[----:B------:R-:W-:Y:S01]  /*11d0*/  FMUL R16, R3, 0.69314718246459960938 ;  /* 0x3f31721803107820 */ /* 0x000fe20000400000 */
[----:B------:R-:W-:-:S03]  /*11e0*/  IADD3.X R27, PT, PT, R24, UR17, RZ, P0, !PT ;  /* 0x00000011181b7c10 */ /* 0x000fc600087fe4ff */
[----:B------:R-:W-:-:S05]  /*11f0*/  FMUL R7, R7, R16 ;  /* 0x0000001007077220 */ /* 0x000fca0000400000 */
[----:B------:R0:W-:Y:S01]  /*1200*/  STG.E.128 desc[UR8][R26.64], R4 ;  /* 0x000000041a007986 */ /* 0x0001e2000c101d08 */
[----:B--2---:R-:W1:Y:S08]  /*1210*/  MUFU.RCP R17, R12 ;  /* 0x0000000c00117308 */ /* 0x004e700000001000 */
[----:B---3--:R-:W2:Y:S01]  /*1220*/  FCHK P0, R8, R12 ;  /* 0x0000000c08007302 */ /* 0x008ea20000000000 */
[----:B-1----:R-:W-:-:S04]  /*1230*/  FFMA R16, -R12, R17, 1 ;  /* 0x3f8000000c107423 */ /* 0x002fc80000000111 */
[----:B------:R-:W-:-:S04]  /*1240*/  FFMA R17, R17, R16, R17 ;  /* 0x0000001011117223 */ /* 0x000fc80000000011 */
[----:B------:R-:W-:-:S04]  /*1250*/  FFMA R16, R8, R17, RZ ;  /* 0x0000001108107223 */ /* 0x000fc800000000ff */
[----:B------:R-:W-:-:S04]  /*1260*/  FFMA R3, -R12, R16, R8 ;  /* 0x000000100c037223 */ /* 0x000fc80000000108 */
[----:B------:R-:W-:Y:S01]  /*1270*/  FFMA R3, R17, R3, R16 ;  /* 0x0000000311037223 */ /* 0x000fe20000000010 */
[----:B0-2---:R-:W-:Y:S06]  /*1280*/  @!P0 BRA `(.L_x_24) ;  /* 0x0000000000108947 */ /* 0x005fec0003800000 */
[----:B------:R-:W-:Y:S02]  /*1290*/  MOV R18, R12 ;  /* 0x0000000c00127202 */ /* 0x000fe40000000f00 */
[----:B------:R-:W-:Y:S02]  /*12a0*/  MOV R20, R8 ;  /* 0x0000000800147202 */ /* 0x000fe40000000f00 */
[----:B------:R-:W-:-:S07]  /*12b0*/  MOV R16, 0x12d0 ;  /* 0x000012d000107802 */ /* 0x000fce0000000f00 */
[----:B------:R-:W-:Y:S05]  /*12c0*/  CALL.REL.NOINC `($__internal_1_$__cuda_sm3x_div_rn_noftz_f32_slowpath) ;  /* 0x0000001400507944 */ /* 0x000fea0003c00000 */
.L_x_24:
[----:B------:R-:W-:Y:S05]  /*12d0*/  BSYNC.RECONVERGENT B3 ;  /* 0x0000000000037941 */ /* 0x000fea0003800200 */
.L_x_23:
        /* <DEDUP_REMOVED lines=21> */
.L_x_26:
[----:B------:R-:W-:Y:S05]  /*1430*/  BSYNC.RECONVERGENT B3 ;  /* 0x0000000000037941 */ /* 0x000fea0003800200 */
.L_x_25:
        /* <DEDUP_REMOVED lines=16> */
[----:B------:R-:W-:Y:S01]  /*1540*/  MOV R18, R14 ;  /* 0x0000000e00127202 */ /* 0x000fe20000000f00 */
[----:B------:R-:W-:Y:S01]  /*1550*/  IMAD.MOV.U32 R20, RZ, RZ, R10 ;  /* 0x000000ffff147224 */ /* 0x000fe200078e000a */
[----:B------:R-:W-:-:S07]  /*1560*/  MOV R16, 0x1580 ;  /* 0x0000158000107802 */ /* 0x000fce0000000f00 */
[----:B------:R-:W-:Y:S05]  /*1570*/  CALL.REL.NOINC `($__internal_1_$__cuda_sm3x_div_rn_noftz_f32_slowpath) ;  /* 0x0000001000a47944 */ /* 0x000fea0003c00000 */
.L_x_28:
[----:B------:R-:W-:Y:S05]  /*1580*/  BSYNC.RECONVERGENT B3 ;  /* 0x0000000000037941 */ /* 0x000fea0003800200 */
.L_x_27:
        /* <DEDUP_REMOVED lines=21> */
.L_x_30:
[----:B------:R-:W-:Y:S05]  /*16e0*/  BSYNC.RECONVERGENT B3 ;  /* 0x0000000000037941 */ /* 0x000fea0003800200 */
.L_x_29:
[----:B------:R-:W-:-:S04]  /*16f0*/  IADD3 R30, P0, PT, R30, UR5, RZ ;  /* 0x000000051e1e7c10 */ /* 0x000fc8000ff1e0ff */
[----:B------:R-:W-:-:S05]  /*1700*/  IADD3.X R31, PT, PT, R31, UR10, RZ, P0, !PT ;  /* 0x0000000a1f1f7c10 */ /* 0x000fca00087fe4ff */
[----:B------:R-:W2:Y:S01]  /*1710*/  LDG.E.128.CONSTANT R12, desc[UR8][R30.64] ;  /* 0x000000081e0c7981 */ /* 0x000ea2000c1e9d00 */
[----:B------:R-:W-:-:S04]  /*1720*/  IADD3 R28, P0, PT, R28, UR5, RZ ;  /* 0x000000051c1c7c10 */ /* 0x000fc8000ff1e0ff */
[----:B------:R-:W-:-:S05]  /*1730*/  IADD3.X R29, PT, PT, R29, UR10, RZ, P0, !PT ;  /* 0x0000000a1d1d7c10 */ /* 0x000fca00087fe4ff */
[----:B------:R-:W3:Y:S01]  /*1740*/  LDG.E.128.CONSTANT R4, desc[UR8][R28.64] ;  /* 0x000000081c047981 */ /* 0x000ee2000c1e9d00 */
[----:B------:R-:W-:Y:S01]  /*1750*/  MOV R18, R16 ;  /* 0x0000001000127202 */ /* 0x000fe20000000f00 */
[----:B------:R-:W-:Y:S03]  /*1760*/  BSSY.RECONVERGENT B3, `(.L_x_31) ;  /* 0x0000016000037945 */ /* 0x000fe60003800200 */
        /* <DEDUP_REMOVED lines=17> */
[----:B------:R-:W-:Y:S01]  /*1880*/  IMAD.MOV.U32 R18, RZ, RZ, R12 ;  /* 0x000000ffff127224 */ /* 0x000fe200078e000c */
[----:B------:R-:W-:Y:S02]  /*1890*/  MOV R20, R4 ;  /* 0x0000000400147202 */ /* 0x000fe40000000f00 */
[----:B------:R-:W-:-:S07]  /*18a0*/  MOV R16, 0x18c0 ;  /* 0x000018c000107802 */ /* 0x000fce0000000f00 */
[----:B------:R-:W-:Y:S05]  /*18b0*/  CALL.REL.NOINC `($__internal_1_$__cuda_sm3x_div_rn_noftz_f32_slowpath) ;  /* 0x0000000c00d47944 */ /* 0x000fea0003c00000 */
.L_x_32:
[----:B------:R-:W-:Y:S05]  /*18c0*/  BSYNC.RECONVERGENT B3 ;  /* 0x0000000000037941 */ /* 0x000fea0003800200 */
.L_x_31:
        /* <DEDUP_REMOVED lines=21> */
.L_x_34:
[----:B------:R-:W-:Y:S05]  /*1a20*/  BSYNC.RECONVERGENT B3 ;  /* 0x0000000000037941 */ /* 0x000fea0003800200 */
.L_x_33:
        /* <DEDUP_REMOVED lines=20> */
.L_x_36:
[----:B------:R-:W-:Y:S05]  /*1b70*/  BSYNC.RECONVERGENT B3 ;  /* 0x0000000000037941 */ /* 0x000fea0003800200 */
.L_x_35:
        /* <DEDUP_REMOVED lines=21> */
.L_x_38:
[----:B------:R-:W-:Y:S05]  /*1cd0*/  BSYNC.RECONVERGENT B3 ;  /* 0x0000000000037941 */ /* 0x000fea0003800200 */
.L_x_37:
[----:B------:R-:W-:-:S04]  /*1ce0*/  IADD3 R12, P0, PT, R30, UR5, RZ ;  /* 0x000000051e0c7c10 */ /* 0x000fc8000ff1e0ff */
[----:B------:R-:W-:-:S06]  /*1cf0*/  IADD3.X R13, PT, PT, R31, UR10, RZ, P0, !PT ;  /* 0x0000000a1f0d7c10 */ /* 0x000fcc00087fe4ff */
[----:B------:R-:W2:Y:S01]  /*1d00*/  LDG.E.128.CONSTANT R12, desc[UR8][R12.64] ;  /* 0x000000080c0c7981 */ /* 0x000ea2000c1e9d00 */
[----:B------:R-:W-:-:S04]  /*1d10*/  IADD3 R8, P0, PT, R28, UR5, RZ ;  /* 0x000000051c087c10 */ /* 0x000fc8000ff1e0ff */
[----:B------:R-:W-:-:S06]  /*1d20*/  IADD3.X R9, PT, PT, R29, UR10, RZ, P0, !PT ;  /* 0x0000000a1d097c10 */ /* 0x000fcc00087fe4ff */
        /* <DEDUP_REMOVED lines=20> */
[----:B------:R-:W-:Y:S01]  /*1e70*/  MOV R18, R12 ;  /* 0x0000000c00127202 */ /* 0x000fe20000000f00 */
[----:B------:R-:W-:Y:S01]  /*1e80*/  IMAD.MOV.U32 R20, RZ, RZ, R8 ;  /* 0x000000ffff147224 */ /* 0x000fe200078e0008 */
[----:B------:R-:W-:-:S07]  /*1e90*/  MOV R16, 0x1eb0 ;  /* 0x00001eb000107802 */ /* 0x000fce0000000f00 */
[----:B------:R-:W-:Y:S05]  /*1ea0*/  CALL.REL.NOINC `($__internal_1_$__cuda_sm3x_div_rn_noftz_f32_slowpath) ;  /* 0x0000000800587944 */ /* 0x000fea0003c00000 */
.L_x_40:
[----:B------:R-:W-:Y:S05]  /*1eb0*/  BSYNC.RECONVERGENT B3 ;  /* 0x0000000000037941 */ /* 0x000fea0003800200 */
.L_x_39:
        /* <DEDUP_REMOVED lines=21> */
.L_x_42:
[----:B------:R-:W-:Y:S05]  /*2010*/  BSYNC.RECONVERGENT B3 ;  /* 0x0000000000037941 */ /* 0x000fea0003800200 */
.L_x_41:
        /* <DEDUP_REMOVED lines=20> */
.L_x_44:
[----:B------:R-:W-:Y:S05]  /*2160*/  BSYNC.RECONVERGENT B3 ;  /* 0x0000000000037941 */ /* 0x000fea0003800200 */
.L_x_43:
        /* <DEDUP_REMOVED lines=21> */
.L_x_46:
[----:B------:R-:W-:Y:S05]  /*22c0*/  BSYNC.RECONVERGENT B3 ;  /* 0x0000000000037941 */ /* 0x000fea0003800200 */
.L_x_45:
[----:B------:R-:W-:Y:S01]  /*22d0*/  IMAD.MOV.U32 R7, RZ, RZ, R4 ;  /* 0x000000ffff077224 */ /* 0x000fe200078e0004 */
[----:B------:R-:W-:-:S04]  /*22e0*/  MOV R13, UR4 ;  /* 0x00000004000d7c02 */ /* 0x000fc80008000f00 */
[----:B------:R-:W-:-:S13]  /*22f0*/  FSETP.GEU.AND P0, PT, |R7|, 1.175494350822287508e-38, PT ;  /* 0x008000000700780b */ /* 0x000fda0003f0e200 */
[----:B------:R-:W-:-:S04]  /*2300*/  @!P0 FMUL R7, R7, 16777216 ;  /* 0x4b80000007078820 */ /* 0x000fc80000400000 */
[----:B------:R-:W0:Y:S02]  /*2310*/  MUFU.LG2 R3, R7 ;  /* 0x0000000700037308 */ /* 0x000e240000000c00 */
[----:B0-----:R-:W-:Y:S01]  /*2320*/  @!P0 FADD R3, R3, -24 ;  /* 0xc1c0000003038421 */ /* 0x001fe20000000000 */
[----:B------:R-:W-:-:S03]  /*2330*/  IADD3 R4, P0, PT, R24, UR5, RZ ;  /* 0x0000000518047c10 */ /* 0x000fc6000ff1e0ff */
[----:B------:R-:W-:Y:S01]  /*2340*/  FMUL R6, R3, 0.69314718246459960938 ;  /* 0x3f31721803067820 */ /* 0x000fe20000400000 */
[----:B------:R-:W-:Y:S02]  /*2350*/  MOV R3, UR4 ;  /* 0x0000000400037c02 */ /* 0x000fe40008000f00 */
[----:B------:R-:W-:Y:S01]  /*2360*/  IADD3.X R5, PT, PT, R25, UR10, RZ, P0, !PT ;  /* 0x0000000a19057c10 */ /* 0x000fe200087fe4ff */
[----:B------:R-:W-:Y:S01]  /*2370*/  FMUL R11, R11, R6 ;  /* 0x000000060b0b7220 */ /* 0x000fe20000400000 */
[----:B------:R-:W-:-:S04]  /*2380*/  LEA R2, P0, R3, R2, 0x2 ;  /* 0x0000000203027211 */ /* 0x000fc800078010ff */
[----:B------:R2:W-:Y:S01]  /*2390*/  STG.E.128 desc[UR8][R4.64], R8 ;  /* 0x0000000804007986 */ /* 0x0005e2000c101d08 */
[----:B------:R-:W-:Y:S02]  /*23a0*/  LEA.HI.X R0, R13, R0, RZ, 0x2, P0 ;  /* 0x000000000d007211 */ /* 0x000fe400000f14ff */
[----:B------:R-:W-:-:S04]  /*23b0*/  ISETP.GE.U32.AND P0, PT, R2, UR6, PT ;  /* 0x0000000602007c0c */ /* 0x000fc8000bf06070 */
[----:B------:R-:W-:-:S13]  /*23c0*/  ISETP.GE.U32.AND.EX P0, PT, R0, UR7, PT, P0 ;  /* 0x0000000700007c0c */ /* 0x000fda000bf06100 */
[----:B--2---:R-:W-:Y:S05]  /*23d0*/  @!P0 BRA `(.L_x_47) ;  /* 0xffffffe400ec8947 */ /* 0x004fea000383ffff */
[----:B------:R-:W-:Y:S05]  /*23e0*/  BSYNC.RECONVERGENT B2 ;  /* 0x0000000000027941 */ /* 0x000fea0003800200 */
.L_x_14:
[----:B------:R-:W-:Y:S05]  /*23f0*/  EXIT ;  /* 0x000000000000794d */ /* 0x000fea0003800000 */
        .weak           $__internal_0_$__cuda_sm20_div_u64
        .type           $__internal_0_$__cuda_sm20_div_u64,@function
        .size           $__internal_0_$__cuda_sm20_div_u64,($__internal_1_$__cuda_sm3x_div_rn_noftz_f32_slowpath - $__internal_0_$__cuda_sm20_div_u64)
$__internal_0_$__cuda_sm20_div_u64:
[----:B------:R-:W-:Y:S02]  /*2400*/  UMOV UR5, URZ ;  /* 0x000000ff00057c82 */ /* 0x000fe40008000000 */
[----:B------:R-:W0:Y:S08]  /*2410*/  I2F.U64.RP R10, UR4 ;  /* 0x00000004000a7d12 */ /* 0x000e300008309000 */
[----:B0-----:R-:W0:Y:S02]  /*2420*/  MUFU.RCP R10, R10 ;  /* 0x0000000a000a7308 */ /* 0x001e240000001000 */
[----:B0-----:R-:W-:-:S06]  /*2430*/  VIADD R6, R10, 0x1ffffffe ;  /* 0x1ffffffe0a067836 */ /* 0x001fcc0000000000 */
[----:B------:R-:W0:Y:S02]  /*2440*/  F2I.U64.TRUNC R6, R6 ;  /* 0x0000000600067311 */ /* 0x000e24000020d800 */
[----:B0-----:R-:W-:-:S04]  /*2450*/  IMAD.WIDE.U32 R8, R6, UR4, RZ ;  /* 0x0000000406087c25 */ /* 0x001fc8000f8e00ff */
[----:B------:R-:W-:Y:S01]  /*2460*/  IMAD R9, R7, UR4, R9 ;  /* 0x0000000407097c24 */ /* 0x000fe2000f8e0209 */
[----:B------:R-:W-:-:S04]  /*2470*/  IADD3 R11, P0, PT, RZ, -R8, RZ ;  /* 0x80000008ff0b7210 */ /* 0x000fc80007f1e0ff */
[----:B------:R-:W-:Y:S01]  /*2480*/  IADD3.X R13, PT, PT, RZ, ~R9, RZ, P0, !PT ;  /* 0x80000009ff0d7210 */ /* 0x000fe200007fe4ff */
[----:B------:R-:W-:Y:S01]  /*2490*/  IMAD.HI.U32 R8, R6, R11, RZ ;  /* 0x0000000b06087227 */ /* 0x000fe200078e00ff */
[----:B------:R-:W-:-:S03]  /*24a0*/  MOV R9, R6 ;  /* 0x0000000600097202 */ /* 0x000fc60000000f00 */
[-C--:B------:R-:W-:Y:S02]  /*24b0*/  IMAD R15, R7, R13.reuse, RZ ;  /* 0x0000000d070f7224 */ /* 0x080fe400078e02ff */
[----:B------:R-:W-:-:S04]  /*24c0*/  IMAD.WIDE.U32 R8, P0, R6, R13, R8 ;  /* 0x0000000d06087225 */ /* 0x000fc80007800008 */
[----:B------:R-:W-:-:S04]  /*24d0*/  IMAD.HI.U32 R13, R7, R13, RZ ;  /* 0x0000000d070d7227 */ /* 0x000fc800078e00ff */
[----:B------:R-:W-:-:S05]  /*24e0*/  IMAD.HI.U32 R8, P1, R7, R11, R8 ;  /* 0x0000000b07087227 */ /* 0x000fca0007820008 */
[----:B------:R-:W-:Y:S01]  /*24f0*/  IADD3 R9, P2, PT, R15, R8, RZ ;  /* 0x000000080f097210 */ /* 0x000fe20007f5e0ff */
[----:B------:R-:W-:-:S04]  /*2500*/  IMAD.X R8, R13, 0x1, R7, P0 ;  /* 0x000000010d087824 */ /* 0x000fc800000e0607 */
[----:B------:R-:W-:Y:S01]  /*2510*/  IMAD.WIDE.U32 R6, R9, UR4, RZ ;  /* 0x0000000409067c25 */ /* 0x000fe2000f8e00ff */
[----:B------:R-:W-:Y:S02]  /*2520*/  IADD3.X R11, PT, PT, RZ, RZ, R8, P2, P1 ;  /* 0x000000ffff0b7210 */ /* 0x000fe400017e2408 */
[----:B------:R-:W-:-:S03]  /*2530*/  IADD3 R13, P0, PT, RZ, -R6, RZ ;  /* 0x80000006ff0d7210 */ /* 0x000fc60007f1e0ff */
[----:B------:R-:W-:Y:S02]  /*2540*/  IMAD R6, R11, UR4, R7 ;  /* 0x000000040b067c24 */ /* 0x000fe4000f8e0207 */
[----:B------:R-:W-:-:S03]  /*2550*/  IMAD.HI.U32 R8, R9, R13, RZ ;  /* 0x0000000d09087227 */ /* 0x000fc600078e00ff */
[----:B------:R-:W-:-:S05]  /*2560*/  IADD3.X R6, PT, PT, RZ, ~R6, RZ, P0, !PT ;  /* 0x80000006ff067210 */ /* 0x000fca00007fe4ff */
[----:B------:R-:W-:-:S04]  /*2570*/  IMAD.WIDE.U32 R8, P0, R9, R6, R8 ;  /* 0x0000000609087225 */ /* 0x000fc80007800008 */
[C---:B------:R-:W-:Y:S02]  /*2580*/  IMAD R7, R11.reuse, R6, RZ ;  /* 0x000000060b077224 */ /* 0x040fe400078e02ff */
[----:B------:R-:W-:-:S04]  /*2590*/  IMAD.HI.U32 R8, P1, R11, R13, R8 ;  /* 0x0000000d0b087227 */ /* 0x000fc80007820008 */
[----:B------:R-:W-:Y:S01]  /*25a0*/  IMAD.HI.U32 R6, R11, R6, RZ ;  /* 0x000000060b067227 */ /* 0x000fe200078e00ff */
[----:B------:R-:W-:-:S03]  /*25b0*/  IADD3 R8, P2, PT, R7, R8, RZ ;  /* 0x0000000807087210 */ /* 0x000fc60007f5e0ff */
[----:B------:R-:W-:Y:S01]  /*25c0*/  IMAD.MOV.U32 R7, RZ, RZ, RZ ;  /* 0x000000ffff077224 */ /* 0x000fe200078e00ff */
[----:B------:R-:W-:Y:S01]  /*25d0*/  IADD3.X R11, PT, PT, R6, R11, RZ, P0, !PT ;  /* 0x0000000b060b7210 */ /* 0x000fe200007fe4ff */
[----:B------:R-:W-:-:S03]  /*25e0*/  IMAD.HI.U32 R6, R8, R3, RZ ;  /* 0x0000000308067227 */ /* 0x000fc600078e00ff */
[----:B------:R-:W-:Y:S01]  /*25f0*/  IADD3.X R10, PT, PT, RZ, RZ, R11, P2, P1 ;  /* 0x000000ffff0a7210 */ /* 0x000fe200017e240b */
[----:B------:R-:W-:-:S04]  /*2600*/  IMAD.WIDE.U32 R6, R8, R5, R6 ;  /* 0x0000000508067225 */ /* 0x000fc800078e0006 */
[C---:B------:R-:W-:Y:S02]  /*2610*/  IMAD R9, R10.reuse, R5, RZ ;  /* 0x000000050a097224 */ /* 0x040fe400078e02ff */
[----:B------:R-:W-:-:S04]  /*2620*/  IMAD.HI.U32 R6, P0, R10, R3, R6 ;  /* 0x000000030a067227 */ /* 0x000fc80007800006 */
[----:B------:R-:W-:Y:S01]  /*2630*/  IMAD.HI.U32 R10, R10, R5, RZ ;  /* 0x000000050a0a7227 */ /* 0x000fe200078e00ff */
[----:B------:R-:W-:-:S04]  /*2640*/  IADD3 R8, P1, PT, R9, R6, RZ ;  /* 0x0000000609087210 */ /* 0x000fc80007f3e0ff */
[----:B------:R-:W-:-:S04]  /*2650*/  IADD3.X R6, PT, PT, R10, RZ, RZ, P0, !PT ;  /* 0x000000ff0a067210 */ /* 0x000fc800007fe4ff */
[----:B------:R-:W-:Y:S01]  /*2660*/  IADD3.X R9, PT, PT, RZ, R6, RZ, P1, !PT ;  /* 0x00000006ff097210 */ /* 0x000fe20000ffe4ff */
[----:B------:R-:W-:-:S04]  /*2670*/  IMAD.WIDE.U32 R6, R8, UR4, RZ ;  /* 0x0000000408067c25 */ /* 0x000fc8000f8e00ff */
[----:B------:R-:W-:Y:S01]  /*2680*/  IMAD R10, R9, UR4, R7 ;  /* 0x00000004090a7c24 */ /* 0x000fe2000f8e0207 */
[----:B------:R-:W-:Y:S02]  /*2690*/  IADD3 R12, P0, PT, -R6, R3, RZ ;  /* 0x00000003060c7210 */ /* 0x000fe40007f1e1ff */
[----:B------:R-:W-:-:S03]  /*26a0*/  IADD3 R3, P2, PT, R8, 0x1, RZ ;  /* 0x0000000108037810 */ /* 0x000fc60007f5e0ff */
[----:B------:R-:W-:Y:S01]  /*26b0*/  IMAD.X R10, R5, 0x1, ~R10, P0 ;  /* 0x00000001050a7824 */ /* 0x000fe200000e0e0a */
[C---:B------:R-:W-:Y:S02]  /*26c0*/  ISETP.GE.U32.AND P0, PT, R12.reuse, UR4, PT ;  /* 0x000000040c007c0c */ /* 0x040fe4000bf06070 */
[----:B------:R-:W-:Y:S02]  /*26d0*/  IADD3 R5, P1, PT, R12, -UR4, RZ ;  /* 0x800000040c057c10 */ /* 0x000fe4000ff3e0ff */
[C---:B------:R-:W-:Y:S02]  /*26e0*/  ISETP.GE.U32.AND.EX P0, PT, R10.reuse, RZ, PT, P0 ;  /* 0x000000ff0a00720c */ /* 0x040fe40003f06100 */
[----:B------:R-:W-:Y:S02]  /*26f0*/  IADD3.X R7, PT, PT, R10, -0x1, RZ, P1, !PT ;  /* 0xffffffff0a077810 */ /* 0x000fe40000ffe4ff */
[----:B------:R-:W-:Y:S02]  /*2700*/  IADD3.X R6, PT, PT, RZ, R9, RZ, P2, !PT ;  /* 0x00000009ff067210 */ /* 0x000fe400017fe4ff */
[----:B------:R-:W-:-:S02]  /*2710*/  SEL R5, R5, R12, P0 ;  /* 0x0000000c05057207 */ /* 0x000fc40000000000 */
[----:B------:R-:W-:Y:S02]  /*2720*/  SEL R8, R3, R8, P0 ;  /* 0x0000000803087207 */ /* 0x000fe40000000000 */
[----:B------:R-:W-:Y:S02]  /*2730*/  SEL R7, R7, R10, P0 ;  /* 0x0000000a07077207 */ /* 0x000fe40000000000 */
[----:B------:R-:W-:Y:S02]  /*2740*/  SEL R9, R6, R9, P0 ;  /* 0x0000000906097207 */ /* 0x000fe40000000000 */
[----:B------:R-:W-:Y:S01]  /*2750*/  ISETP.GE.U32.AND P0, PT, R5, UR4, PT ;  /* 0x0000000405007c0c */ /* 0x000fe2000bf06070 */
[----:B------:R-:W-:Y:S01]  /*2760*/  IMAD.MOV.U32 R5, RZ, RZ, 0x0 ;  /* 0x00000000ff057424 */ /* 0x000fe200078e00ff */
[----:B------:R-:W-:Y:S02]  /*2770*/  IADD3 R3, P2, PT, R8, 0x1, RZ ;  /* 0x0000000108037810 */ /* 0x000fe40007f5e0ff */
[----:B------:R-:W-:-:S02]  /*2780*/  ISETP.NE.U32.AND P1, PT, RZ, UR4, PT ;  /* 0x00000004ff007c0c */ /* 0x000fc4000bf25070 */
[----:B------:R-:W-:Y:S02]  /*2790*/  ISETP.GE.U32.AND.EX P0, PT, R7, RZ, PT, P0 ;  /* 0x000000ff0700720c */ /* 0x000fe40003f06100 */
[-C--:B------:R-:W-:Y:S02]  /*27a0*/  IADD3.X R6, PT, PT, RZ, R9.reuse, RZ, P2, !PT ;  /* 0x00000009ff067210 */ /* 0x080fe400017fe4ff */
[----:B------:R-:W-:Y:S02]  /*27b0*/  ISETP.NE.AND.EX P1, PT, RZ, RZ, PT, P1 ;  /* 0x000000ffff00720c */ /* 0x000fe40003f25310 */
[----:B------:R-:W-:Y:S02]  /*27c0*/  SEL R3, R3, R8, P0 ;  /* 0x0000000803037207 */ /* 0x000fe40000000000 */
[----:B------:R-:W-:Y:S02]  /*27d0*/  SEL R6, R6, R9, P0 ;  /* 0x0000000906067207 */ /* 0x000fe40000000000 */
[----:B------:R-:W-:-:S02]  /*27e0*/  SEL R3, R3, 0xffffffff, P1 ;  /* 0xffffffff03037807 */ /* 0x000fc40000800000 */
[----:B------:R-:W-:Y:S01]  /*27f0*/  SEL R6, R6, 0xffffffff, P1 ;  /* 0xffffffff06067807 */ /* 0x000fe20000800000 */
[----:B------:R-:W-:Y:S06]  /*2800*/  RET.REL.NODEC R4 `(_Z14KL_Loss_kernelPKfS0_Pfm) ;  /* 0xffffffd404fc7950 */ /* 0x000fec0003c3ffff */
        .weak           $__internal_1_$__cuda_sm3x_div_rn_noftz_f32_slowpath
        .type           $__internal_1_$__cuda_sm3x_div_rn_noftz_f32_slowpath,@function
        .size           $__internal_1_$__cuda_sm3x_div_rn_noftz_f32_slowpath,(.L_x_61 - $__internal_1_$__cuda_sm3x_div_rn_noftz_f32_slowpath)
$__internal_1_$__cuda_sm3x_div_rn_noftz_f32_slowpath:
[----:B------:R-:W-:Y:S01]  /*2810*/  SHF.R.U32.HI R12, RZ, 0x17, R18 ;  /* 0x00000017ff0c7819 */ /* 0x000fe20000011612 */
[----:B------:R-:W-:Y:S01]  /*2820*/  BSSY.RECONVERGENT B0, `(.L_x_48) ;  /* 0x0000062000007945 */ /* 0x000fe20003800200 */
[----:B------:R-:W-:Y:S02]  /*2830*/  SHF.R.U32.HI R21, RZ, 0x17, R20 ;  /* 0x00000017ff157819 */ /* 0x000fe40000011614 */
[----:B------:R-:W-:Y:S02]  /*2840*/  LOP3.LUT R12, R12, 0xff, RZ, 0xc0, !PT ;  /* 0x000000ff0c0c7812 */ /* 0x000fe400078ec0ff */
[----:B------:R-:W-:Y:S02]  /*2850*/  LOP3.LUT R21, R21, 0xff, RZ, 0xc0, !PT ;  /* 0x000000ff15157812 */ /* 0x000fe400078ec0ff */
[----:B------:R-:W-:Y:S02]  /*2860*/  IADD3 R3, PT, PT, R12, -0x1, RZ ;  /* 0xffffffff0c037810 */ /* 0x000fe40007ffe0ff */
[----:B------:R-:W-:-:S02]  /*2870*/  IADD3 R17, PT, PT, R21, -0x1, RZ ;  /* 0xffffffff15117810 */ /* 0x000fc40007ffe0ff */
[----:B------:R-:W-:-:S04]  /*2880*/  ISETP.GT.U32.AND P0, PT, R3, 0xfd, PT ;  /* 0x000000fd0300780c */ /* 0x000fc80003f04070 */
[----:B------:R-:W-:-:S13]  /*2890*/  ISETP.GT.U32.OR P0, PT, R17, 0xfd, P0 ;  /* 0x000000fd1100780c */ /* 0x000fda0000704470 */
[----:B------:R-:W-:Y:S01]  /*28a0*/  @!P0 IMAD.MOV.U32 R22, RZ, RZ, RZ ;  /* 0x000000ffff168224 */ /* 0x000fe200078e00ff */
[----:B------:R-:W-:Y:S06]  /*28b0*/  @!P0 BRA `(.L_x_49) ;  /* 0x00000000005c8947 */ /* 0x000fec0003800000 */
[----:B------:R-:W-:Y:S02]  /*28c0*/  FSETP.GTU.FTZ.AND P0, PT, |R20|, +INF , PT ;  /* 0x7f8000001400780b */ /* 0x000fe40003f1c200 */
[----:B------:R-:W-:-:S04]  /*28d0*/  FSETP.GTU.FTZ.AND P1, PT, |R18|, +INF , PT ;  /* 0x7f8000001200780b */ /* 0x000fc80003f3c200 */
[----:B------:R-:W-:-:S13]  /*28e0*/  PLOP3.LUT P0, PT, P0, P1, PT, 0xf8, 0x8f ;  /* 0x00000000008f781c */ /* 0x000fda0000703f70 */
[----:B------:R-:W-:Y:S05]  /*28f0*/  @P0 BRA `(.L_x_50) ;  /* 0x00000004004c0947 */ /* 0x000fea0003800000 */
[----:B------:R-:W-:-:S13]  /*2900*/  LOP3.LUT P0, RZ, R18, 0x7fffffff, R20, 0xc8, !PT ;  /* 0x7fffffff12ff7812 */ /* 0x000fda000780c814 */
[----:B------:R-:W-:Y:S05]  /*2910*/  @!P0 BRA `(.L_x_51) ;  /* 0x00000004003c8947 */ /* 0x000fea0003800000 */
[----:B------:R-:W-:Y:S02]  /*2920*/  FSETP.NEU.FTZ.AND P2, PT, |R20|, +INF , PT ;  /* 0x7f8000001400780b */ /* 0x000fe40003f5d200 */
[----:B------:R-:W-:Y:S02]  /*2930*/  FSETP.NEU.FTZ.AND P1, PT, |R18|, +INF , PT ;  /* 0x7f8000001200780b */ /* 0x000fe40003f3d200 */
[----:B------:R-:W-:-:S11]  /*2940*/  FSETP.NEU.FTZ.AND P0, PT, |R20|, +INF , PT ;  /* 0x7f8000001400780b */ /* 0x000fd60003f1d200 */
[----:B------:R-:W-:Y:S05]  /*2950*/  @!P1 BRA !P2, `(.L_x_51) ;  /* 0x00000004002c9947 */ /* 0x000fea0005000000 */
[----:B------:R-:W-:-:S04]  /*2960*/  LOP3.LUT P2, RZ, R20, 0x7fffffff, RZ, 0xc0, !PT ;  /* 0x7fffffff14ff7812 */ /* 0x000fc8000784c0ff */
[----:B------:R-:W-:-:S13]  /*2970*/  PLOP3.LUT P1, PT, P1, P2, PT, 0x2f, 0xf2 ;  /* 0x0000000000f2781c */ /* 0x000fda0000f24577 */
[----:B------:R-:W-:Y:S05]  /*2980*/  @P1 BRA `(.L_x_52) ;  /* 0x0000000400181947 */ /* 0x000fea0003800000 */
[----:B------:R-:W-:-:S04]  /*2990*/  LOP3.LUT P1, RZ, R18, 0x7fffffff, RZ, 0xc0, !PT ;  /* 0x7fffffff12ff7812 */ /* 0x000fc8000782c0ff */
[----:B------:R-:W-:-:S13]  /*29a0*/  PLOP3.LUT P0, PT, P0, P1, PT, 0x2f, 0xf2 ;  /* 0x0000000000f2781c */ /* 0x000fda0000702577 */
[----:B------:R-:W-:Y:S05]  /*29b0*/  @P0 BRA `(.L_x_53) ;  /* 0x0000000400000947 */ /* 0x000fea0003800000 */
[----:B------:R-:W-:Y:S02]  /*29c0*/  ISETP.GE.AND P0, PT, R17, RZ, PT ;  /* 0x000000ff1100720c */ /* 0x000fe40003f06270 */
[----:B------:R-:W-:-:S11]  /*29d0*/  ISETP.GE.AND P1, PT, R3, RZ, PT ;  /* 0x000000ff0300720c */ /* 0x000fd60003f26270 */
[----:B------:R-:W-:Y:S01]  /*29e0*/  @P0 MOV R22, RZ ;  /* 0x000000ff00160202 */ /* 0x000fe20000000f00 */
[----:B------:R-:W-:Y:S01]  /*29f0*/  @!P0 FFMA R20, R20, 1.84467440737095516160e+19, RZ ;  /* 0x5f80000014148823 */ /* 0x000fe200000000ff */
[----:B------:R-:W-:Y:S01]  /*2a00*/  @!P0 MOV R22, 0xffffffc0 ;  /* 0xffffffc000168802 */ /* 0x000fe20000000f00 */
[----:B------:R-:W-:-:S04]  /*2a10*/  @!P1 FFMA R18, R18, 1.84467440737095516160e+19, RZ ;  /* 0x5f80000012129823 */ /* 0x000fc800000000ff */
[----:B------:R-:W-:-:S07]  /*2a20*/  @!P1 VIADD R22, R22, 0x40 ;  /* 0x0000004016169836 */ /* 0x000fce0000000000 */
.L_x_49:
[----:B------:R-:W-:Y:S01]  /*2a30*/  LEA R3, R12, 0xc0800000, 0x17 ;  /* 0xc08000000c037811 */ /* 0x000fe200078eb8ff */
[----:B------:R-:W-:Y:S01]  /*2a40*/  BSSY.RECONVERGENT B1, `(.L_x_54) ;  /* 0x0000036000017945 */ /* 0x000fe20003800200 */
[----:B------:R-:W-:Y:S02]  /*2a50*/  IADD3 R21, PT, PT, R21, -0x7f, RZ ;  /* 0xffffff8115157810 */ /* 0x000fe40007ffe0ff */
[----:B------:R-:W-:-:S03]  /*2a60*/  IADD3 R18, PT, PT, -R3, R18, RZ ;  /* 0x0000001203127210 */ /* 0x000fc60007ffe1ff */
[C---:B------:R-:W-:Y:S01]  /*2a70*/  IMAD R20, R21.reuse, -0x800000, R20 ;  /* 0xff80000015147824 */ /* 0x040fe200078e0214 */
[----:B------:R-:W0:Y:S01]  /*2a80*/  MUFU.RCP R17, R18 ;  /* 0x0000001200117308 */ /* 0x000e220000001000 */
[----:B------:R-:W-:Y:S01]  /*2a90*/  FADD.FTZ R19, -R18, -RZ ;  /* 0x800000ff12137221 */ /* 0x000fe20000010100 */
[----:B------:R-:W-:-:S05]  /*2aa0*/  IADD3 R21, PT, PT, R21, 0x7f, -R12 ;  /* 0x0000007f15157810 */ /* 0x000fca0007ffe80c */
[----:B------:R-:W-:Y:S02]  /*2ab0*/  IMAD.IADD R22, R21, 0x1, R22 ;  /* 0x0000000115167824 */ /* 0x000fe400078e0216 */
[----:B0-----:R-:W-:-:S04]  /*2ac0*/  FFMA R3, R17, R19, 1 ;  /* 0x3f80000011037423 */ /* 0x001fc80000000013 */
[----:B------:R-:W-:-:S04]  /*2ad0*/  FFMA R3, R17, R3, R17 ;  /* 0x0000000311037223 */ /* 0x000fc80000000011 */
[----:B------:R-:W-:-:S04]  /*2ae0*/  FFMA R18, R20, R3, RZ ;  /* 0x0000000314127223 */ /* 0x000fc800000000ff */
[----:B------:R-:W-:-:S04]  /*2af0*/  FFMA R17, R19, R18, R20 ;  /* 0x0000001213117223 */ /* 0x000fc80000000014 */
[----:B------:R-:W-:-:S04]  /*2b00*/  FFMA R17, R3, R17, R18 ;  /* 0x0000001103117223 */ /* 0x000fc80000000012 */
[----:B------:R-:W-:-:S04]  /*2b10*/  FFMA R19, R19, R17, R20 ;  /* 0x0000001113137223 */ /* 0x000fc80000000014 */
[----:B------:R-:W-:-:S05]  /*2b20*/  FFMA R18, R3, R19, R17 ;  /* 0x0000001303127223 */ /* 0x000fca0000000011 */
[----:B------:R-:W-:-:S04]  /*2b30*/  SHF.R.U32.HI R12, RZ, 0x17, R18 ;  /* 0x00000017ff0c7819 */ /* 0x000fc80000011612 */
[----:B------:R-:W-:-:S04]  /*2b40*/  LOP3.LUT R12, R12, 0xff, RZ, 0xc0, !PT ;  /* 0x000000ff0c0c7812 */ /* 0x000fc800078ec0ff */
[----:B------:R-:W-:-:S04]  /*2b50*/  IADD3 R12, PT, PT, R12, R22, RZ ;  /* 0x000000160c0c7210 */ /* 0x000fc80007ffe0ff */
[----:B------:R-:W-:-:S04]  /*2b60*/  IADD3 R20, PT, PT, R12, -0x1, RZ ;  /* 0xffffffff0c147810 */ /* 0x000fc80007ffe0ff */
[----:B------:R-:W-:-:S13]  /*2b70*/  ISETP.GE.U32.AND P0, PT, R20, 0xfe, PT ;  /* 0x000000fe1400780c */ /* 0x000fda0003f06070 */
[----:B------:R-:W-:Y:S05]  /*2b80*/  @!P0 BRA `(.L_x_55) ;  /* 0x0000000000808947 */ /* 0x000fea0003800000 */
[----:B------:R-:W-:-:S13]  /*2b90*/  ISETP.GT.AND P0, PT, R12, 0xfe, PT ;  /* 0x000000fe0c00780c */ /* 0x000fda0003f04270 */
[----:B------:R-:W-:Y:S05]  /*2ba0*/  @P0 BRA `(.L_x_56) ;  /* 0x00000000006c0947 */ /* 0x000fea0003800000 */
[----:B------:R-:W-:-:S13]  /*2bb0*/  ISETP.GE.AND P0, PT, R12, 0x1, PT ;  /* 0x000000010c00780c */ /* 0x000fda0003f06270 */
[----:B------:R-:W-:Y:S05]  /*2bc0*/  @P0 BRA `(.L_x_57) ;  /* 0x0000000000740947 */ /* 0x000fea0003800000 */
[----:B------:R-:W-:Y:S02]  /*2bd0*/  ISETP.GE.AND P0, PT, R12, -0x18, PT ;  /* 0xffffffe80c00780c */ /* 0x000fe40003f06270 */
[----:B------:R-:W-:-:S11]  /*2be0*/  LOP3.LUT R18, R18, 0x80000000, RZ, 0xc0, !PT ;  /* 0x8000000012127812 */ /* 0x000fd600078ec0ff */
[----:B------:R-:W-:Y:S05]  /*2bf0*/  @!P0 BRA `(.L_x_57) ;  /* 0x0000000000688947 */ /* 0x000fea0003800000 */
[CCC-:B------:R-:W-:Y:S01]  /*2c00*/  FFMA.RZ R20, R3.reuse, R19.reuse, R17.reuse ;  /* 0x0000001303147223 */ /* 0x1c0fe2000000c011 */
[CCC-:B------:R-:W-:Y:S01]  /*2c10*/  FFMA.RP R21, R3.reuse, R19.reuse, R17.reuse ;  /* 0x0000001303157223 */ /* 0x1c0fe20000008011 */
[----:B------:R-:W-:Y:S01]  /*2c20*/  FFMA.RM R17, R3, R19, R17 ;  /* 0x0000001303117223 */ /* 0x000fe20000004011 */
[C---:B------:R-:W-:Y:S01]  /*2c30*/  VIADD R3, R12.reuse, 0x20 ;  /* 0x000000200c037836 */ /* 0x040fe20000000000 */
[----:B------:R-:W-:Y:S02]  /*2c40*/  ISETP.NE.AND P2, PT, R12, RZ, PT ;  /* 0x000000ff0c00720c */ /* 0x000fe40003f45270 */
[----:B------:R-:W-:Y:S02]  /*2c50*/  LOP3.LUT R20, R20, 0x7fffff, RZ, 0xc0, !PT ;  /* 0x007fffff14147812 */ /* 0x000fe400078ec0ff */
[----:B------:R-:W-:Y:S02]  /*2c60*/  ISETP.NE.AND P1, PT, R12, RZ, PT ;  /* 0x000000ff0c00720c */ /* 0x000fe40003f25270 */
[----:B------:R-:W-:-:S02]  /*2c70*/  LOP3.LUT R20, R20, 0x800000, RZ, 0xfc, !PT ;  /* 0x0080000014147812 */ /* 0x000fc400078efcff */
[----:B------:R-:W-:Y:S02]  /*2c80*/  IADD3 R12, PT, PT, -R12, RZ, RZ ;  /* 0x000000ff0c0c7210 */ /* 0x000fe40007ffe1ff */
[----:B------:R-:W-:Y:S02]  /*2c90*/  SHF.L.U32 R3, R20, R3, RZ ;  /* 0x0000000314037219 */ /* 0x000fe400000006ff */
[----:B------:R-:W-:Y:S02]  /*2ca0*/  FSETP.NEU.FTZ.AND P0, PT, R21, R17, PT ;  /* 0x000000111500720b */ /* 0x000fe40003f1d000 */
[----:B------:R-:W-:Y:S02]  /*2cb0*/  SEL R12, R12, RZ, P2 ;  /* 0x000000ff0c0c7207 */ /* 0x000fe40001000000 */
[----:B------:R-:W-:Y:S02]  /*2cc0*/  ISETP.NE.AND P1, PT, R3, RZ, P1 ;  /* 0x000000ff0300720c */ /* 0x000fe40000f25270 */
[----:B------:R-:W-:-:S02]  /*2cd0*/  SHF.R.U32.HI R20, RZ, R12, R20 ;  /* 0x0000000cff147219 */ /* 0x000fc40000011614 */
[----:B------:R-:W-:Y:S02]  /*2ce0*/  PLOP3.LUT P0, PT, P0, P1, PT, 0xf8, 0x8f ;  /* 0x00000000008f781c */ /* 0x000fe40000703f70 */
[----:B------:R-:W-:Y:S02]  /*2cf0*/  SHF.R.U32.HI R12, RZ, 0x1, R20 ;  /* 0x00000001ff0c7819 */ /* 0x000fe40000011614 */
[----:B------:R-:W-:-:S04]  /*2d00*/  SEL R3, RZ, 0x1, !P0 ;  /* 0x00000001ff037807 */ /* 0x000fc80004000000 */
[----:B------:R-:W-:-:S04]  /*2d10*/  LOP3.LUT R3, R3, 0x1, R12, 0xf8, !PT ;  /* 0x0000000103037812 */ /* 0x000fc800078ef80c */
[----:B------:R-:W-:-:S04]  /*2d20*/  LOP3.LUT R3, R3, R20, RZ, 0xc0, !PT ;  /* 0x0000001403037212 */ /* 0x000fc800078ec0ff */
[----:B------:R-:W-:-:S04]  /*2d30*/  IADD3 R3, PT, PT, R12, R3, RZ ;  /* 0x000000030c037210 */ /* 0x000fc80007ffe0ff */
[----:B------:R-:W-:Y:S01]  /*2d40*/  LOP3.LUT R18, R3, R18, RZ, 0xfc, !PT ;  /* 0x0000001203127212 */ /* 0x000fe200078efcff */
[----:B------:R-:W-:Y:S06]  /*2d50*/  BRA `(.L_x_57) ;  /* 0x0000000000107947 */ /* 0x000fec0003800000 */
.L_x_56:
[----:B------:R-:W-:-:S04]  /*2d60*/  LOP3.LUT R18, R18, 0x80000000, RZ, 0xc0, !PT ;  /* 0x8000000012127812 */ /* 0x000fc800078ec0ff */
[----:B------:R-:W-:Y:S01]  /*2d70*/  LOP3.LUT R18, R18, 0x7f800000, RZ, 0xfc, !PT ;  /* 0x7f80000012127812 */ /* 0x000fe200078efcff */
[----:B------:R-:W-:Y:S06]  /*2d80*/  BRA `(.L_x_57) ;  /* 0x0000000000047947 */ /* 0x000fec0003800000 */
.L_x_55:
[----:B------:R-:W-:-:S07]  /*2d90*/  IMAD R18, R22, 0x800000, R18 ;  /* 0x0080000016127824 */ /* 0x000fce00078e0212 */
.L_x_57:
[----:B------:R-:W-:Y:S05]  /*2da0*/  BSYNC.RECONVERGENT B1 ;  /* 0x0000000000017941 */ /* 0x000fea0003800200 */
.L_x_54:
[----:B------:R-:W-:Y:S05]  /*2db0*/  BRA `(.L_x_58) ;  /* 0x0000000000207947 */ /* 0x000fea0003800000 */
.L_x_53:
[----:B------:R-:W-:-:S04]  /*2dc0*/  LOP3.LUT R18, R18, 0x80000000, R20, 0x48, !PT ;  /* 0x8000000012127812 */ /* 0x000fc800078e4814 */
[----:B------:R-:W-:Y:S01]  /*2dd0*/  LOP3.LUT R18, R18, 0x7f800000, RZ, 0xfc, !PT ;  /* 0x7f80000012127812 */ /* 0x000fe200078efcff */
[----:B------:R-:W-:Y:S06]  /*2de0*/  BRA `(.L_x_58) ;  /* 0x0000000000147947 */ /* 0x000fec0003800000 */
.L_x_52:
[----:B------:R-:W-:Y:S01]  /*2df0*/  LOP3.LUT R18, R18, 0x80000000, R20, 0x48, !PT ;  /* 0x8000000012127812 */ /* 0x000fe200078e4814 */
[----:B------:R-:W-:Y:S06]  /*2e00*/  BRA `(.L_x_58) ;  /* 0x00000000000c7947 */ /* 0x000fec0003800000 */
.L_x_51:
[----:B------:R-:W0:Y:S01]  /*2e10*/  MUFU.RSQ R18, -QNAN ;  /* 0xffc0000000127908 */ /* 0x000e220000001400 */
[----:B------:R-:W-:Y:S05]  /*2e20*/  BRA `(.L_x_58) ;  /* 0x0000000000047947 */ /* 0x000fea0003800000 */
.L_x_50:
[----:B------:R-:W-:-:S07]  /*2e30*/  FADD.FTZ R18, R20, R18 ;  /* 0x0000001214127221 */ /* 0x000fce0000010000 */
.L_x_58:
[----:B------:R-:W-:Y:S05]  /*2e40*/  BSYNC.RECONVERGENT B0 ;  /* 0x0000000000007941 */ /* 0x000fea0003800200 */
.L_x_48:
[----:B------:R-:W-:Y:S01]  /*2e50*/  HFMA2 R17, -RZ, RZ, 0, 0 ;  /* 0x00000000ff117431 */ /* 0x000fe200000001ff */
[----:B0-----:R-:W-:-:S03]  /*2e60*/  MOV R3, R18 ;  /* 0x0000001200037202 */ /* 0x001fc60000000f00 */
[----:B------:R-:W-:Y:S05]  /*2e70*/  RET.REL.NODEC R16 `(_Z14KL_Loss_kernelPKfS0_Pfm) ;  /* 0xffffffd010607950 */ /* 0x000fea0003c3ffff */
.L_x_59:
[----:B------:R-:W-:-:S00]  /*2e80*/  BRA `(.L_x_59) ;  /* 0xfffffffc00fc7947 */ /* 0x000fc0000383ffff */
[----:B------:R-:W-:-:S00]  /*2e90*/  NOP ;  /* 0x0000000000007918 */ /* 0x000fc00000000000 */
        /* <DEDUP_REMOVED lines=14> */
.L_x_61:


//--------------------- .nv.shared.reserved.0     --------------------------
	.section	.nv.shared.reserved.0,"aw",@nobits
	.weak		__nv_reservedSMEM_offset_0_alias
	.size		__nv_reservedSMEM_offset_0_alias, 0, 64
	.other		__nv_reservedSMEM_offset_0_alias,@"STO_CUDA_RESERVED_SHARED STV_DEFAULT"
__nv_reservedSMEM_offset_0_alias:
	.zero		0
	.zero		64


//--------------------- .nv.constant0._Z14KL_Loss_kernelPKfS0_Pfm --------------------------
	.section	.nv.constant0._Z14KL_Loss_kernelPKfS0_Pfm,"a",@progbits
	.sectionflags	@""
	.align	4
.nv.constant0._Z14KL_Loss_kernelPKfS0_Pfm:
	.zero		928


//--------------------- SYMBOLS --------------------------

	.type		.nv.reservedSmem.offset0,@object
	.size		.nv.reservedSmem.offset0,0x4
